//
// Generated by NVIDIA NVVM Compiler
//
// Compiler Build ID: CL-36424714
// Cuda compilation tools, release 13.0, V13.0.88
// Based on NVVM 20.0.0
//

.version 9.0
.target sm_100
.address_size 64

	// .globl	_Z17per_row_AB_kernelPlS_S_ll

.visible .entry _Z17per_row_AB_kernelPlS_S_ll(
	.param .u64 .ptr .align 1 _Z17per_row_AB_kernelPlS_S_ll_param_0,
	.param .u64 .ptr .align 1 _Z17per_row_AB_kernelPlS_S_ll_param_1,
	.param .u64 .ptr .align 1 _Z17per_row_AB_kernelPlS_S_ll_param_2,
	.param .u64 _Z17per_row_AB_kernelPlS_S_ll_param_3,
	.param .u64 _Z17per_row_AB_kernelPlS_S_ll_param_4
)
{
	.reg .pred 	%p<10>;
	.reg .b32 	%r<3>;
	.reg .b64 	%rd<175>;

	ld.param.u64 	%rd45, [_Z17per_row_AB_kernelPlS_S_ll_param_0];
	ld.param.u64 	%rd48, [_Z17per_row_AB_kernelPlS_S_ll_param_1];
	ld.param.u64 	%rd49, [_Z17per_row_AB_kernelPlS_S_ll_param_2];
	ld.param.u64 	%rd46, [_Z17per_row_AB_kernelPlS_S_ll_param_3];
	ld.param.u64 	%rd47, [_Z17per_row_AB_kernelPlS_S_ll_param_4];
	cvta.to.global.u64 	%rd1, %rd49;
	cvta.to.global.u64 	%rd2, %rd48;
	mov.u32 	%r1, %tid.x;
	cvt.u64.u32 	%rd3, %r1;
	setp.lt.s64 	%p1, %rd47, 1;
	@%p1 bra 	$L__BB0_14;
	mov.u32 	%r2, %ctaid.x;
	cvt.u64.u32 	%rd51, %r2;
	mul.lo.s64 	%rd4, %rd47, %rd51;
	mul.lo.s64 	%rd5, %rd47, %rd3;
	add.s64 	%rd6, %rd47, -1;
	and.b64  	%rd7, %rd47, 7;
	and.b64  	%rd8, %rd47, 3;
	and.b64  	%rd9, %rd47, 9223372036854775800;
	and.b64  	%rd10, %rd47, 1;
	mul.lo.s64 	%rd11, %rd47, %rd4;
	mul.lo.s64 	%rd52, %rd47, %rd46;
	shl.b64 	%rd12, %rd52, 6;
	shl.b64 	%rd13, %rd46, 3;
	add.s64 	%rd53, %rd4, 7;
	mul.lo.s64 	%rd14, %rd47, %rd53;
	add.s64 	%rd54, %rd4, 6;
	mul.lo.s64 	%rd15, %rd47, %rd54;
	add.s64 	%rd55, %rd4, 5;
	mul.lo.s64 	%rd16, %rd47, %rd55;
	add.s64 	%rd56, %rd4, 4;
	mul.lo.s64 	%rd17, %rd47, %rd56;
	add.s64 	%rd57, %rd4, 3;
	mul.lo.s64 	%rd18, %rd47, %rd57;
	add.s64 	%rd58, %rd4, 2;
	mul.lo.s64 	%rd19, %rd47, %rd58;
	shl.b64 	%rd59, %rd5, 3;
	add.s64 	%rd60, %rd59, %rd2;
	add.s64 	%rd20, %rd60, 32;
	add.s64 	%rd21, %rd11, %rd47;
	cvta.to.global.u64 	%rd22, %rd45;
	mov.b64 	%rd168, 0;
$L__BB0_2:
	setp.lt.u64 	%p2, %rd6, 7;
	add.s64 	%rd62, %rd168, %rd4;
	shl.b64 	%rd63, %rd62, 3;
	add.s64 	%rd24, %rd22, %rd63;
	mov.b64 	%rd173, 0;
	@%p2 bra 	$L__BB0_5;
	add.s64 	%rd64, %rd11, %rd168;
	mad.lo.s64 	%rd65, %rd46, %rd64, %rd3;
	shl.b64 	%rd25, %rd65, 3;
	add.s64 	%rd66, %rd14, %rd168;
	shl.b64 	%rd67, %rd3, 3;
	mad.lo.s64 	%rd26, %rd13, %rd66, %rd67;
	add.s64 	%rd68, %rd15, %rd168;
	mad.lo.s64 	%rd27, %rd13, %rd68, %rd67;
	add.s64 	%rd69, %rd16, %rd168;
	mad.lo.s64 	%rd28, %rd13, %rd69, %rd67;
	add.s64 	%rd70, %rd17, %rd168;
	mad.lo.s64 	%rd29, %rd13, %rd70, %rd67;
	add.s64 	%rd71, %rd18, %rd168;
	mad.lo.s64 	%rd30, %rd13, %rd71, %rd67;
	add.s64 	%rd72, %rd19, %rd168;
	mad.lo.s64 	%rd31, %rd13, %rd72, %rd67;
	add.s64 	%rd73, %rd21, %rd168;
	mad.lo.s64 	%rd32, %rd13, %rd73, %rd67;
	mov.u64 	%rd169, %rd20;
	mov.u64 	%rd170, %rd1;
	mov.u64 	%rd171, %rd9;
$L__BB0_4:
	.pragma "nounroll";
	ld.global.u64 	%rd74, [%rd24];
	ld.global.u64 	%rd75, [%rd169+-32];
	mul.lo.s64 	%rd76, %rd75, %rd74;
	add.s64 	%rd77, %rd170, %rd25;
	st.global.u64 	[%rd77], %rd76;
	ld.global.u64 	%rd78, [%rd24];
	ld.global.u64 	%rd79, [%rd169+-24];
	mul.lo.s64 	%rd80, %rd79, %rd78;
	add.s64 	%rd81, %rd170, %rd32;
	st.global.u64 	[%rd81], %rd80;
	ld.global.u64 	%rd82, [%rd24];
	ld.global.u64 	%rd83, [%rd169+-16];
	mul.lo.s64 	%rd84, %rd83, %rd82;
	add.s64 	%rd85, %rd170, %rd31;
	st.global.u64 	[%rd85], %rd84;
	ld.global.u64 	%rd86, [%rd24];
	ld.global.u64 	%rd87, [%rd169+-8];
	mul.lo.s64 	%rd88, %rd87, %rd86;
	add.s64 	%rd89, %rd170, %rd30;
	st.global.u64 	[%rd89], %rd88;
	ld.global.u64 	%rd90, [%rd24];
	ld.global.u64 	%rd91, [%rd169];
	mul.lo.s64 	%rd92, %rd91, %rd90;
	add.s64 	%rd93, %rd170, %rd29;
	st.global.u64 	[%rd93], %rd92;
	ld.global.u64 	%rd94, [%rd24];
	ld.global.u64 	%rd95, [%rd169+8];
	mul.lo.s64 	%rd96, %rd95, %rd94;
	add.s64 	%rd97, %rd170, %rd28;
	st.global.u64 	[%rd97], %rd96;
	ld.global.u64 	%rd98, [%rd24];
	ld.global.u64 	%rd99, [%rd169+16];
	mul.lo.s64 	%rd100, %rd99, %rd98;
	add.s64 	%rd101, %rd170, %rd27;
	st.global.u64 	[%rd101], %rd100;
	ld.global.u64 	%rd102, [%rd24];
	ld.global.u64 	%rd103, [%rd169+24];
	mul.lo.s64 	%rd104, %rd103, %rd102;
	add.s64 	%rd105, %rd170, %rd26;
	st.global.u64 	[%rd105], %rd104;
	add.s64 	%rd171, %rd171, -8;
	add.s64 	%rd170, %rd170, %rd12;
	add.s64 	%rd169, %rd169, 64;
	setp.ne.s64 	%p3, %rd171, 0;
	mov.u64 	%rd173, %rd9;
	@%p3 bra 	$L__BB0_4;
$L__BB0_5:
	setp.eq.s64 	%p4, %rd7, 0;
	@%p4 bra 	$L__BB0_13;
	add.s64 	%rd106, %rd7, -1;
	setp.lt.u64 	%p5, %rd106, 3;
	@%p5 bra 	$L__BB0_8;
	add.s64 	%rd107, %rd173, %rd4;
	ld.global.u64 	%rd108, [%rd24];
	add.s64 	%rd109, %rd173, %rd5;
	shl.b64 	%rd110, %rd109, 3;
	add.s64 	%rd111, %rd2, %rd110;
	ld.global.u64 	%rd112, [%rd111];
	mul.lo.s64 	%rd113, %rd112, %rd108;
	mad.lo.s64 	%rd114, %rd107, %rd47, %rd168;
	mad.lo.s64 	%rd115, %rd114, %rd46, %rd3;
	shl.b64 	%rd116, %rd115, 3;
	add.s64 	%rd117, %rd1, %rd116;
	st.global.u64 	[%rd117], %rd113;
	ld.global.u64 	%rd118, [%rd24];
	ld.global.u64 	%rd119, [%rd111+8];
	mul.lo.s64 	%rd120, %rd119, %rd118;
	add.s64 	%rd121, %rd114, %rd47;
	mad.lo.s64 	%rd122, %rd121, %rd46, %rd3;
	shl.b64 	%rd123, %rd122, 3;
	add.s64 	%rd124, %rd1, %rd123;
	st.global.u64 	[%rd124], %rd120;
	ld.global.u64 	%rd125, [%rd24];
	ld.global.u64 	%rd126, [%rd111+16];
	mul.lo.s64 	%rd127, %rd126, %rd125;
	add.s64 	%rd128, %rd121, %rd47;
	mad.lo.s64 	%rd129, %rd128, %rd46, %rd3;
	shl.b64 	%rd130, %rd129, 3;
	add.s64 	%rd131, %rd1, %rd130;
	st.global.u64 	[%rd131], %rd127;
	ld.global.u64 	%rd132, [%rd24];
	ld.global.u64 	%rd133, [%rd111+24];
	mul.lo.s64 	%rd134, %rd133, %rd132;
	add.s64 	%rd135, %rd128, %rd47;
	mad.lo.s64 	%rd136, %rd135, %rd46, %rd3;
	shl.b64 	%rd137, %rd136, 3;
	add.s64 	%rd138, %rd1, %rd137;
	st.global.u64 	[%rd138], %rd134;
	add.s64 	%rd173, %rd173, 4;
$L__BB0_8:
	setp.eq.s64 	%p6, %rd8, 0;
	@%p6 bra 	$L__BB0_13;
	setp.eq.s64 	%p7, %rd8, 1;
	@%p7 bra 	$L__BB0_11;
	add.s64 	%rd139, %rd173, %rd4;
	ld.global.u64 	%rd140, [%rd24];
	add.s64 	%rd141, %rd173, %rd5;
	shl.b64 	%rd142, %rd141, 3;
	add.s64 	%rd143, %rd2, %rd142;
	ld.global.u64 	%rd144, [%rd143];
	mul.lo.s64 	%rd145, %rd144, %rd140;
	mad.lo.s64 	%rd146, %rd139, %rd47, %rd168;
	mad.lo.s64 	%rd147, %rd146, %rd46, %rd3;
	shl.b64 	%rd148, %rd147, 3;
	add.s64 	%rd149, %rd1, %rd148;
	st.global.u64 	[%rd149], %rd145;
	ld.global.u64 	%rd150, [%rd24];
	ld.global.u64 	%rd151, [%rd143+8];
	mul.lo.s64 	%rd152, %rd151, %rd150;
	add.s64 	%rd153, %rd146, %rd47;
	mad.lo.s64 	%rd154, %rd153, %rd46, %rd3;
	shl.b64 	%rd155, %rd154, 3;
	add.s64 	%rd156, %rd1, %rd155;
	st.global.u64 	[%rd156], %rd152;
	add.s64 	%rd173, %rd173, 2;
$L__BB0_11:
	setp.eq.s64 	%p8, %rd10, 0;
	@%p8 bra 	$L__BB0_13;
	add.s64 	%rd157, %rd173, %rd4;
	ld.global.u64 	%rd158, [%rd24];
	add.s64 	%rd159, %rd173, %rd5;
	shl.b64 	%rd160, %rd159, 3;
	add.s64 	%rd161, %rd2, %rd160;
	ld.global.u64 	%rd162, [%rd161];
	mul.lo.s64 	%rd163, %rd162, %rd158;
	mad.lo.s64 	%rd164, %rd157, %rd47, %rd168;
	mad.lo.s64 	%rd165, %rd164, %rd46, %rd3;
	shl.b64 	%rd166, %rd165, 3;
	add.s64 	%rd167, %rd1, %rd166;
	st.global.u64 	[%rd167], %rd163;
$L__BB0_13:
	add.s64 	%rd168, %rd168, 1;
	setp.ne.s64 	%p9, %rd168, %rd47;
	@%p9 bra 	$L__BB0_2;
$L__BB0_14:
	ret;

}
	// .globl	_Z20per_column_AB_kernelPlS_S_ll
.visible .entry _Z20per_column_AB_kernelPlS_S_ll(
	.param .u64 .ptr .align 1 _Z20per_column_AB_kernelPlS_S_ll_param_0,
	.param .u64 .ptr .align 1 _Z20per_column_AB_kernelPlS_S_ll_param_1,
	.param .u64 .ptr .align 1 _Z20per_column_AB_kernelPlS_S_ll_param_2,
	.param .u64 _Z20per_column_AB_kernelPlS_S_ll_param_3,
	.param .u64 _Z20per_column_AB_kernelPlS_S_ll_param_4
)
{
	.reg .pred 	%p<12>;
	.reg .b32 	%r<6>;
	.reg .b64 	%rd<126>;

	ld.param.u64 	%rd31, [_Z20per_column_AB_kernelPlS_S_ll_param_0];
	ld.param.u64 	%rd34, [_Z20per_column_AB_kernelPlS_S_ll_param_1];
	ld.param.u64 	%rd35, [_Z20per_column_AB_kernelPlS_S_ll_param_2];
	ld.param.u64 	%rd32, [_Z20per_column_AB_kernelPlS_S_ll_param_3];
	ld.param.u64 	%rd33, [_Z20per_column_AB_kernelPlS_S_ll_param_4];
	cvta.to.global.u64 	%rd1, %rd35;
	cvta.to.global.u64 	%rd2, %rd34;
	mov.u32 	%r1, %tid.x;
	mov.u32 	%r2, %ntid.y;
	mov.u32 	%r3, %tid.y;
	mad.lo.s32 	%r4, %r1, %r2, %r3;
	cvt.u64.u32 	%rd3, %r4;
	setp.le.s64 	%p1, %rd33, %rd3;
	setp.lt.s64 	%p2, %rd32, 1;
	or.pred  	%p3, %p1, %p2;
	@%p3 bra 	$L__BB1_14;
	mov.u32 	%r5, %ctaid.x;
	cvt.u64.u32 	%rd4, %r5;
	and.b64  	%rd5, %rd32, 7;
	and.b64  	%rd6, %rd32, 3;
	and.b64  	%rd7, %rd32, 9223372036854775800;
	and.b64  	%rd8, %rd32, 1;
	shl.b64 	%rd9, %rd33, 6;
	shl.b64 	%rd10, %rd32, 3;
	shl.b64 	%rd11, %rd33, 3;
	cvta.to.global.u64 	%rd12, %rd31;
	mov.b64 	%rd119, 0;
$L__BB1_2:
	setp.lt.u64 	%p4, %rd32, 8;
	mul.lo.s64 	%rd38, %rd119, %rd33;
	add.s64 	%rd39, %rd38, %rd3;
	add.s64 	%rd40, %rd38, %rd4;
	shl.b64 	%rd41, %rd40, 3;
	add.s64 	%rd14, %rd12, %rd41;
	mad.lo.s64 	%rd15, %rd39, %rd33, %rd4;
	mul.lo.s64 	%rd16, %rd15, %rd32;
	mov.b64 	%rd124, 0;
	@%p4 bra 	$L__BB1_5;
	shl.b64 	%rd42, %rd3, 3;
	add.s64 	%rd121, %rd2, %rd42;
	mad.lo.s64 	%rd43, %rd10, %rd15, %rd1;
	add.s64 	%rd120, %rd43, 32;
	mov.u64 	%rd122, %rd7;
$L__BB1_4:
	.pragma "nounroll";
	ld.global.u64 	%rd44, [%rd14];
	ld.global.u64 	%rd45, [%rd121];
	mul.lo.s64 	%rd46, %rd45, %rd44;
	st.global.u64 	[%rd120+-32], %rd46;
	ld.global.u64 	%rd47, [%rd14];
	add.s64 	%rd48, %rd121, %rd11;
	ld.global.u64 	%rd49, [%rd48];
	mul.lo.s64 	%rd50, %rd49, %rd47;
	st.global.u64 	[%rd120+-24], %rd50;
	ld.global.u64 	%rd51, [%rd14];
	add.s64 	%rd52, %rd48, %rd11;
	ld.global.u64 	%rd53, [%rd52];
	mul.lo.s64 	%rd54, %rd53, %rd51;
	st.global.u64 	[%rd120+-16], %rd54;
	ld.global.u64 	%rd55, [%rd14];
	add.s64 	%rd56, %rd52, %rd11;
	ld.global.u64 	%rd57, [%rd56];
	mul.lo.s64 	%rd58, %rd57, %rd55;
	st.global.u64 	[%rd120+-8], %rd58;
	ld.global.u64 	%rd59, [%rd14];
	add.s64 	%rd60, %rd56, %rd11;
	ld.global.u64 	%rd61, [%rd60];
	mul.lo.s64 	%rd62, %rd61, %rd59;
	st.global.u64 	[%rd120], %rd62;
	ld.global.u64 	%rd63, [%rd14];
	add.s64 	%rd64, %rd60, %rd11;
	ld.global.u64 	%rd65, [%rd64];
	mul.lo.s64 	%rd66, %rd65, %rd63;
	st.global.u64 	[%rd120+8], %rd66;
	ld.global.u64 	%rd67, [%rd14];
	add.s64 	%rd68, %rd64, %rd11;
	ld.global.u64 	%rd69, [%rd68];
	mul.lo.s64 	%rd70, %rd69, %rd67;
	st.global.u64 	[%rd120+16], %rd70;
	ld.global.u64 	%rd71, [%rd14];
	add.s64 	%rd72, %rd68, %rd11;
	ld.global.u64 	%rd73, [%rd72];
	mul.lo.s64 	%rd74, %rd73, %rd71;
	st.global.u64 	[%rd120+24], %rd74;
	add.s64 	%rd122, %rd122, -8;
	add.s64 	%rd121, %rd121, %rd9;
	add.s64 	%rd120, %rd120, 64;
	setp.ne.s64 	%p5, %rd122, 0;
	mov.u64 	%rd124, %rd7;
	@%p5 bra 	$L__BB1_4;
$L__BB1_5:
	setp.eq.s64 	%p6, %rd5, 0;
	@%p6 bra 	$L__BB1_13;
	add.s64 	%rd75, %rd5, -1;
	setp.lt.u64 	%p7, %rd75, 3;
	@%p7 bra 	$L__BB1_8;
	ld.global.u64 	%rd76, [%rd14];
	mad.lo.s64 	%rd77, %rd124, %rd33, %rd3;
	shl.b64 	%rd78, %rd77, 3;
	add.s64 	%rd79, %rd2, %rd78;
	ld.global.u64 	%rd80, [%rd79];
	mul.lo.s64 	%rd81, %rd80, %rd76;
	add.s64 	%rd82, %rd124, %rd16;
	shl.b64 	%rd83, %rd82, 3;
	add.s64 	%rd84, %rd1, %rd83;
	st.global.u64 	[%rd84], %rd81;
	ld.global.u64 	%rd85, [%rd14];
	add.s64 	%rd86, %rd79, %rd11;
	ld.global.u64 	%rd87, [%rd86];
	mul.lo.s64 	%rd88, %rd87, %rd85;
	st.global.u64 	[%rd84+8], %rd88;
	ld.global.u64 	%rd89, [%rd14];
	add.s64 	%rd90, %rd86, %rd11;
	ld.global.u64 	%rd91, [%rd90];
	mul.lo.s64 	%rd92, %rd91, %rd89;
	st.global.u64 	[%rd84+16], %rd92;
	ld.global.u64 	%rd93, [%rd14];
	add.s64 	%rd94, %rd90, %rd11;
	ld.global.u64 	%rd95, [%rd94];
	mul.lo.s64 	%rd96, %rd95, %rd93;
	st.global.u64 	[%rd84+24], %rd96;
	add.s64 	%rd124, %rd124, 4;
$L__BB1_8:
	setp.eq.s64 	%p8, %rd6, 0;
	@%p8 bra 	$L__BB1_13;
	setp.eq.s64 	%p9, %rd6, 1;
	@%p9 bra 	$L__BB1_11;
	ld.global.u64 	%rd97, [%rd14];
	mad.lo.s64 	%rd98, %rd124, %rd33, %rd3;
	shl.b64 	%rd99, %rd98, 3;
	add.s64 	%rd100, %rd2, %rd99;
	ld.global.u64 	%rd101, [%rd100];
	mul.lo.s64 	%rd102, %rd101, %rd97;
	add.s64 	%rd103, %rd124, %rd16;
	shl.b64 	%rd104, %rd103, 3;
	add.s64 	%rd105, %rd1, %rd104;
	st.global.u64 	[%rd105], %rd102;
	ld.global.u64 	%rd106, [%rd14];
	add.s64 	%rd107, %rd100, %rd11;
	ld.global.u64 	%rd108, [%rd107];
	mul.lo.s64 	%rd109, %rd108, %rd106;
	st.global.u64 	[%rd105+8], %rd109;
	add.s64 	%rd124, %rd124, 2;
$L__BB1_11:
	setp.eq.s64 	%p10, %rd8, 0;
	@%p10 bra 	$L__BB1_13;
	ld.global.u64 	%rd110, [%rd14];
	mad.lo.s64 	%rd111, %rd124, %rd33, %rd3;
	shl.b64 	%rd112, %rd111, 3;
	add.s64 	%rd113, %rd2, %rd112;
	ld.global.u64 	%rd114, [%rd113];
	mul.lo.s64 	%rd115, %rd114, %rd110;
	add.s64 	%rd116, %rd124, %rd16;
	shl.b64 	%rd117, %rd116, 3;
	add.s64 	%rd118, %rd1, %rd117;
	st.global.u64 	[%rd118], %rd115;
$L__BB1_13:
	add.s64 	%rd119, %rd119, 1;
	setp.ne.s64 	%p11, %rd119, %rd32;
	@%p11 bra 	$L__BB1_2;
$L__BB1_14:
	ret;

}
	// .globl	_Z18per_element_kernelPlS_S_ll
.visible .entry _Z18per_element_kernelPlS_S_ll(
	.param .u64 .ptr .align 1 _Z18per_element_kernelPlS_S_ll_param_0,
	.param .u64 .ptr .align 1 _Z18per_element_kernelPlS_S_ll_param_1,
	.param .u64 .ptr .align 1 _Z18per_element_kernelPlS_S_ll_param_2,
	.param .u64 _Z18per_element_kernelPlS_S_ll_param_3,
	.param .u64 _Z18per_element_kernelPlS_S_ll_param_4
)
{
	.reg .pred 	%p<5>;
	.reg .b32 	%r<26>;
	.reg .b64 	%rd<59>;

	ld.param.u64 	%rd23, [_Z18per_element_kernelPlS_S_ll_param_0];
	ld.param.u64 	%rd24, [_Z18per_element_kernelPlS_S_ll_param_1];
	ld.param.u64 	%rd25, [_Z18per_element_kernelPlS_S_ll_param_2];
	ld.param.u64 	%rd26, [_Z18per_element_kernelPlS_S_ll_param_3];
	ld.param.u64 	%rd27, [_Z18per_element_kernelPlS_S_ll_param_4];
	mov.u32 	%r1, %ctaid.x;
	mov.u32 	%r2, %nctaid.y;
	mov.u32 	%r3, %ctaid.y;
	mad.lo.s32 	%r4, %r1, %r2, %r3;
	shl.b32 	%r5, %r4, 10;
	mov.u32 	%r6, %tid.x;
	mov.u32 	%r7, %ntid.y;
	mov.u32 	%r8, %tid.y;
	mad.lo.s32 	%r9, %r6, %r7, %r8;
	add.s32 	%r10, %r9, %r5;
	cvt.u64.u32 	%rd1, %r10;
	mul.lo.s64 	%rd2, %rd27, %rd26;
	mul.lo.s64 	%rd28, %rd2, %rd2;
	setp.le.s64 	%p1, %rd28, %rd1;
	@%p1 bra 	$L__BB2_11;
	and.b64  	%rd29, %rd2, -4294967296;
	setp.ne.s64 	%p2, %rd29, 0;
	@%p2 bra 	$L__BB2_3;
	cvt.u32.u64 	%r11, %rd2;
	cvt.u32.u64 	%r12, %rd1;
	div.u32 	%r13, %r12, %r11;
	mul.lo.s32 	%r14, %r13, %r11;
	sub.s32 	%r15, %r12, %r14;
	cvt.u64.u32 	%rd53, %r13;
	cvt.u64.u32 	%rd54, %r15;
	bra.uni 	$L__BB2_4;
$L__BB2_3:
	div.s64 	%rd53, %rd1, %rd2;
	mul.lo.s64 	%rd30, %rd53, %rd2;
	sub.s64 	%rd54, %rd1, %rd30;
$L__BB2_4:
	cvt.s64.s32 	%rd9, %rd53;
	or.b64  	%rd31, %rd9, %rd27;
	and.b64  	%rd32, %rd31, -4294967296;
	setp.ne.s64 	%p3, %rd32, 0;
	@%p3 bra 	$L__BB2_6;
	cvt.u32.u64 	%r16, %rd27;
	cvt.u32.u64 	%r17, %rd9;
	div.u32 	%r18, %r17, %r16;
	mul.lo.s32 	%r19, %r18, %r16;
	sub.s32 	%r20, %r17, %r19;
	cvt.u64.u32 	%rd55, %r18;
	cvt.u64.u32 	%rd56, %r20;
	bra.uni 	$L__BB2_7;
$L__BB2_6:
	div.s64 	%rd55, %rd9, %rd27;
	mul.lo.s64 	%rd33, %rd55, %rd27;
	sub.s64 	%rd56, %rd9, %rd33;
$L__BB2_7:
	cvt.s64.s32 	%rd16, %rd54;
	or.b64  	%rd34, %rd16, %rd26;
	and.b64  	%rd35, %rd34, -4294967296;
	setp.ne.s64 	%p4, %rd35, 0;
	@%p4 bra 	$L__BB2_9;
	cvt.u32.u64 	%r21, %rd26;
	cvt.u32.u64 	%r22, %rd16;
	div.u32 	%r23, %r22, %r21;
	mul.lo.s32 	%r24, %r23, %r21;
	sub.s32 	%r25, %r22, %r24;
	cvt.u64.u32 	%rd57, %r23;
	cvt.u64.u32 	%rd58, %r25;
	bra.uni 	$L__BB2_10;
$L__BB2_9:
	div.s64 	%rd57, %rd16, %rd26;
	mul.lo.s64 	%rd36, %rd57, %rd26;
	sub.s64 	%rd58, %rd16, %rd36;
$L__BB2_10:
	cvt.s64.s32 	%rd37, %rd55;
	cvt.s64.s32 	%rd38, %rd57;
	mad.lo.s64 	%rd39, %rd37, %rd27, %rd38;
	cvta.to.global.u64 	%rd40, %rd23;
	shl.b64 	%rd41, %rd39, 3;
	add.s64 	%rd42, %rd40, %rd41;
	ld.global.u64 	%rd43, [%rd42];
	mad.lo.s64 	%rd44, %rd58, %rd27, %rd56;
	cvta.to.global.u64 	%rd45, %rd24;
	shl.b64 	%rd46, %rd44, 3;
	add.s64 	%rd47, %rd45, %rd46;
	ld.global.u64 	%rd48, [%rd47];
	mul.lo.s64 	%rd49, %rd48, %rd43;
	cvta.to.global.u64 	%rd50, %rd25;
	shl.b64 	%rd51, %rd1, 3;
	add.s64 	%rd52, %rd50, %rd51;
	st.global.u64 	[%rd52], %rd49;
$L__BB2_11:
	ret;

}


// ===== COMPILED SASS (sm_100) =====

	.target	sm_100

	.elftype	@"ET_EXEC"


//--------------------- .note.nv.tkinfo           --------------------------
	.section	.note.nv.tkinfo,"",@"SHT_NOTE"
	.sectionflags	@"SHF_NOTE_NV_TKINFO"
	.tkinfo
        /*0018*/ 	.word	0x00000002
        /*0030*/ 	.string	""
        /*0030*/ 	.string	"ptxas"
        /*0030*/ 	.string	"Cuda compilation tools, release 13.0, V13.0.88"
        /*0030*/ 	.string	"Build cuda_13.0.r13.0/compiler.36424714_0"
        /*0030*/ 	.string	"-arch sm_100 -m 64 "



//--------------------- .note.nv.cuinfo           --------------------------
	.section	.note.nv.cuinfo,"",@"SHT_NOTE"
	.sectionflags	@"SHF_NOTE_NV_CUINFO"
        /*0018*/ 	.short	0x0002
        /*001a*/ 	.short	0x0064
        /*001c*/ 	.short	0x0082
	.zero		2


//--------------------- .nv.info                  --------------------------
	.section	.nv.info,"",@"SHT_CUDA_INFO"
	.align	4


	//----- nvinfo : EIATTR_REGCOUNT
	.align		4
        /*0000*/ 	.byte	0x04, 0x2f
        /*0002*/ 	.short	(.L_1 - .L_0)
	.align		4
.L_0:
        /*0004*/ 	.word	index@(_Z17per_row_AB_kernelPlS_S_ll)
        /*0008*/ 	.word	0x0000002c


	//----- nvinfo : EIATTR_FRAME_SIZE
	.align		4
.L_1:
        /*000c*/ 	.byte	0x04, 0x11
        /*000e*/ 	.short	(.L_3 - .L_2)
	.align		4
.L_2:
        /*0010*/ 	.word	index@(_Z17per_row_AB_kernelPlS_S_ll)
        /*0014*/ 	.word	0x00000000


	//----- nvinfo : EIATTR_REGCOUNT
	.align		4
.L_3:
        /*0018*/ 	.byte	0x04, 0x2f
        /*001a*/ 	.short	(.L_5 - .L_4)
	.align		4
.L_4:
        /*001c*/ 	.word	index@(_Z20per_column_AB_kernelPlS_S_ll)
        /*0020*/ 	.word	0x00000020


	//----- nvinfo : EIATTR_FRAME_SIZE
	.align		4
.L_5:
        /*0024*/ 	.byte	0x04, 0x11
        /*0026*/ 	.short	(.L_7 - .L_6)
	.align		4
.L_6:
        /*0028*/ 	.word	index@(_Z20per_column_AB_kernelPlS_S_ll)
        /*002c*/ 	.word	0x00000000


	//----- nvinfo : EIATTR_REGCOUNT
	.align		4
.L_7:
        /*0030*/ 	.byte	0x04, 0x2f
        /*0032*/ 	.short	(.L_9 - .L_8)
	.align		4
.L_8:
        /*0034*/ 	.word	index@(_Z18per_element_kernelPlS_S_ll)
        /*0038*/ 	.word	0x0000001c


	//----- nvinfo : EIATTR_FRAME_SIZE
	.align		4
.L_9:
        /*003c*/ 	.byte	0x04, 0x11
        /*003e*/ 	.short	(.L_11 - .L_10)
	.align		4
.L_10:
        /*0040*/ 	.word	index@($__internal_0_$__cuda_sm20_div_s64)
        /*0044*/ 	.word	0x00000000


	//----- nvinfo : EIATTR_FRAME_SIZE
	.align		4
.L_11:
        /*0048*/ 	.byte	0x04, 0x11
        /*004a*/ 	.short	(.L_13 - .L_12)
	.align		4
.L_12:
        /*004c*/ 	.word	index@(_Z18per_element_kernelPlS_S_ll)
        /*0050*/ 	.word	0x00000000


	//----- nvinfo : EIATTR_MIN_STACK_SIZE
	.align		4
.L_13:
        /*0054*/ 	.byte	0x04, 0x12
        /*0056*/ 	.short	(.L_15 - .L_14)
	.align		4
.L_14:
        /*0058*/ 	.word	index@(_Z18per_element_kernelPlS_S_ll)
        /*005c*/ 	.word	0x00000000


	//----- nvinfo : EIATTR_MIN_STACK_SIZE
	.align		4
.L_15:
        /*0060*/ 	.byte	0x04, 0x12
        /*0062*/ 	.short	(.L_17 - .L_16)
	.align		4
.L_16:
        /*0064*/ 	.word	index@(_Z20per_column_AB_kernelPlS_S_ll)
        /*0068*/ 	.word	0x00000000


	//----- nvinfo : EIATTR_MIN_STACK_SIZE
	.align		4
.L_17:
        /*006c*/ 	.byte	0x04, 0x12
        /*006e*/ 	.short	(.L_19 - .L_18)
	.align		4
.L_18:
        /*0070*/ 	.word	index@(_Z17per_row_AB_kernelPlS_S_ll)
        /*0074*/ 	.word	0x00000000
.L_19:


//--------------------- .nv.compat                --------------------------
	.section	.nv.compat,"",@"SHT_CUDA_COMPAT_INFO"
	.align	4
        /*0000*/ 	.byte	0x02, 0x09, 0x00, 0x00, 0x02, 0x02, 0x01, 0x00, 0x02, 0x05, 0x05, 0x00, 0x03, 0x07, 0x01, 0x01
        /*0010*/ 	.byte	0x02, 0x03, 0x00, 0x00, 0x02, 0x06, 0x01, 0x00, 0x04, 0x0b, 0x08, 0x00, 0x09, 0x00, 0x00, 0x00
        /*0020*/ 	.byte	0x00, 0x00, 0x00, 0x00


//--------------------- .nv.info._Z18per_element_kernelPlS_S_ll --------------------------
	.section	.nv.info._Z18per_element_kernelPlS_S_ll,"",@"SHT_CUDA_INFO"
	.sectionflags	@""
	.align	4


	//----- nvinfo : EIATTR_CUDA_API_VERSION
	.align		4
        /*0000*/ 	.byte	0x04, 0x37
        /*0002*/ 	.short	(.L_21 - .L_20)
.L_20:
        /*0004*/ 	.word	0x00000082


	//----- nvinfo : EIATTR_KPARAM_INFO
	.align		4
.L_21:
        /*0008*/ 	.byte	0x04, 0x17
        /*000a*/ 	.short	(.L_23 - .L_22)
.L_22:
        /*000c*/ 	.word	0x00000000
        /*0010*/ 	.short	0x0004
        /*0012*/ 	.short	0x0020
        /*0014*/ 	.byte	0x00, 0xf0, 0x21, 0x00


	//----- nvinfo : EIATTR_KPARAM_INFO
	.align		4
.L_23:
        /*0018*/ 	.byte	0x04, 0x17
        /*001a*/ 	.short	(.L_25 - .L_24)
.L_24:
        /*001c*/ 	.word	0x00000000
        /*0020*/ 	.short	0x0003
        /*0022*/ 	.short	0x0018
        /*0024*/ 	.byte	0x00, 0xf0, 0x21, 0x00


	//----- nvinfo : EIATTR_KPARAM_INFO
	.align		4
.L_25:
        /*0028*/ 	.byte	0x04, 0x17
        /*002a*/ 	.short	(.L_27 - .L_26)
.L_26:
        /*002c*/ 	.word	0x00000000
        /*0030*/ 	.short	0x0002
        /*0032*/ 	.short	0x0010
        /*0034*/ 	.byte	0x00, 0xf5, 0x21, 0x00


	//----- nvinfo : EIATTR_KPARAM_INFO
	.align		4
.L_27:
        /*0038*/ 	.byte	0x04, 0x17
        /*003a*/ 	.short	(.L_29 - .L_28)
.L_28:
        /*003c*/ 	.word	0x00000000
        /*0040*/ 	.short	0x0001
        /*0042*/ 	.short	0x0008
        /*0044*/ 	.byte	0x00, 0xf5, 0x21, 0x00


	//----- nvinfo : EIATTR_KPARAM_INFO
	.align		4
.L_29:
        /*0048*/ 	.byte	0x04, 0x17
        /*004a*/ 	.short	(.L_31 - .L_30)
.L_30:
        /*004c*/ 	.word	0x00000000
        /*0050*/ 	.short	0x0000
        /*0052*/ 	.short	0x0000
        /*0054*/ 	.byte	0x00, 0xf5, 0x21, 0x00


	//----- nvinfo : EIATTR_SPARSE_MMA_MASK
	.align		4
.L_31:
        /*0058*/ 	.byte	0x03, 0x50
        /*005a*/ 	.short	0x0000


	//----- nvinfo : EIATTR_MAXREG_COUNT
	.align		4
        /*005c*/ 	.byte	0x03, 0x1b
        /*005e*/ 	.short	0x00ff


	//----- nvinfo : EIATTR_MERCURY_ISA_VERSION
	.align		4
        /*0060*/ 	.byte	0x03, 0x5f
        /*0062*/ 	.short	0x0101


	//----- nvinfo : EIATTR_VRC_CTA_INIT_COUNT
	.align		4
        /*0064*/ 	.byte	0x02, 0x4a
	.zero		1
	.zero		1


	//----- nvinfo : EIATTR_EXIT_INSTR_OFFSETS
	.align		4
        /*0068*/ 	.byte	0x04, 0x1c
        /*006a*/ 	.short	(.L_33 - .L_32)


	//   ....[0]....
.L_32:
        /*006c*/ 	.word	0x00000170


	//   ....[1]....
        /*0070*/ 	.word	0x00000af0


	//----- nvinfo : EIATTR_CRS_STACK_SIZE
	.align		4
.L_33:
        /*0074*/ 	.byte	0x04, 0x1e
        /*0076*/ 	.short	(.L_35 - .L_34)
.L_34:
        /*0078*/ 	.word	0x00000000


	//----- nvinfo : EIATTR_CBANK_PARAM_SIZE
	.align		4
.L_35:
        /*007c*/ 	.byte	0x03, 0x19
        /*007e*/ 	.short	0x0028


	//----- nvinfo : EIATTR_PARAM_CBANK
	.align		4
        /*0080*/ 	.byte	0x04, 0x0a
        /*0082*/ 	.short	(.L_37 - .L_36)
	.align		4
.L_36:
        /*0084*/ 	.word	index@(.nv.constant0._Z18per_element_kernelPlS_S_ll)
        /*0088*/ 	.short	0x0380
        /*008a*/ 	.short	0x0028


	//----- nvinfo : EIATTR_SW_WAR
	.align		4
.L_37:
        /*008c*/ 	.byte	0x04, 0x36
        /*008e*/ 	.short	(.L_39 - .L_38)
.L_38:
        /*0090*/ 	.word	0x00000008
.L_39:


//--------------------- .nv.info._Z20per_column_AB_kernelPlS_S_ll --------------------------
	.section	.nv.info._Z20per_column_AB_kernelPlS_S_ll,"",@"SHT_CUDA_INFO"
	.sectionflags	@""
	.align	4


	//----- nvinfo : EIATTR_CUDA_API_VERSION
	.align		4
        /*0000*/ 	.byte	0x04, 0x37
        /*0002*/ 	.short	(.L_41 - .L_40)
.L_40:
        /*0004*/ 	.word	0x00000082


	//----- nvinfo : EIATTR_KPARAM_INFO
	.align		4
.L_41:
        /*0008*/ 	.byte	0x04, 0x17
        /*000a*/ 	.short	(.L_43 - .L_42)
.L_42:
        /*000c*/ 	.word	0x00000000
        /*0010*/ 	.short	0x0004
        /*0012*/ 	.short	0x0020
        /*0014*/ 	.byte	0x00, 0xf0, 0x21, 0x00


	//----- nvinfo : EIATTR_KPARAM_INFO
	.align		4
.L_43:
        /*0018*/ 	.byte	0x04, 0x17
        /*001a*/ 	.short	(.L_45 - .L_44)
.L_44:
        /*001c*/ 	.word	0x00000000
        /*0020*/ 	.short	0x0003
        /*0022*/ 	.short	0x0018
        /*0024*/ 	.byte	0x00, 0xf0, 0x21, 0x00


	//----- nvinfo : EIATTR_KPARAM_INFO
	.align		4
.L_45:
        /*0028*/ 	.byte	0x04, 0x17
        /*002a*/ 	.short	(.L_47 - .L_46)
.L_46:
        /*002c*/ 	.word	0x00000000
        /*0030*/ 	.short	0x0002
        /*0032*/ 	.short	0x0010
        /*0034*/ 	.byte	0x00, 0xf5, 0x21, 0x00


	//----- nvinfo : EIATTR_KPARAM_INFO
	.align		4
.L_47:
        /*0038*/ 	.byte	0x04, 0x17
        /*003a*/ 	.short	(.L_49 - .L_48)
.L_48:
        /*003c*/ 	.word	0x00000000
        /*0040*/ 	.short	0x0001
        /*0042*/ 	.short	0x0008
        /*0044*/ 	.byte	0x00, 0xf5, 0x21, 0x00


	//----- nvinfo : EIATTR_KPARAM_INFO
	.align		4
.L_49:
        /*0048*/ 	.byte	0x04, 0x17
        /*004a*/ 	.short	(.L_51 - .L_50)
.L_50:
        /*004c*/ 	.word	0x00000000
        /*0050*/ 	.short	0x0000
        /*0052*/ 	.short	0x0000
        /*0054*/ 	.byte	0x00, 0xf5, 0x21, 0x00


	//----- nvinfo : EIATTR_SPARSE_MMA_MASK
	.align		4
.L_51:
        /*0058*/ 	.byte	0x03, 0x50
        /*005a*/ 	.short	0x0000


	//----- nvinfo : EIATTR_MAXREG_COUNT
	.align		4
        /*005c*/ 	.byte	0x03, 0x1b
        /*005e*/ 	.short	0x00ff


	//----- nvinfo : EIATTR_MERCURY_ISA_VERSION
	.align		4
        /*0060*/ 	.byte	0x03, 0x5f
        /*0062*/ 	.short	0x0101


	//----- nvinfo : EIATTR_VRC_CTA_INIT_COUNT
	.align		4
        /*0064*/ 	.byte	0x02, 0x4a
	.zero		1
	.zero		1


	//----- nvinfo : EIATTR_EXIT_INSTR_OFFSETS
	.align		4
        /*0068*/ 	.byte	0x04, 0x1c
        /*006a*/ 	.short	(.L_53 - .L_52)


	//   ....[0]....
.L_52:
        /*006c*/ 	.word	0x000000b0


	//   ....[1]....
        /*0070*/ 	.word	0x00001230


	//----- nvinfo : EIATTR_CBANK_PARAM_SIZE
	.align		4
.L_53:
        /*0074*/ 	.byte	0x03, 0x19
        /*0076*/ 	.short	0x0028


	//----- nvinfo : EIATTR_PARAM_CBANK
	.align		4
        /*0078*/ 	.byte	0x04, 0x0a
        /*007a*/ 	.short	(.L_55 - .L_54)
	.align		4
.L_54:
        /*007c*/ 	.word	index@(.nv.constant0._Z20per_column_AB_kernelPlS_S_ll)
        /*0080*/ 	.short	0x0380
        /*0082*/ 	.short	0x0028


	//----- nvinfo : EIATTR_SW_WAR
	.align		4
.L_55:
        /*0084*/ 	.byte	0x04, 0x36
        /*0086*/ 	.short	(.L_57 - .L_56)
.L_56:
        /*0088*/ 	.word	0x00000008
.L_57:


//--------------------- .nv.info._Z17per_row_AB_kernelPlS_S_ll --------------------------
	.section	.nv.info._Z17per_row_AB_kernelPlS_S_ll,"",@"SHT_CUDA_INFO"
	.sectionflags	@""
	.align	4


	//----- nvinfo : EIATTR_CUDA_API_VERSION
	.align		4
        /*0000*/ 	.byte	0x04, 0x37
        /*0002*/ 	.short	(.L_59 - .L_58)
.L_58:
        /*0004*/ 	.word	0x00000082


	//----- nvinfo : EIATTR_KPARAM_INFO
	.align		4
.L_59:
        /*0008*/ 	.byte	0x04, 0x17
        /*000a*/ 	.short	(.L_61 - .L_60)
.L_60:
        /*000c*/ 	.word	0x00000000
        /*0010*/ 	.short	0x0004
        /*0012*/ 	.short	0x0020
        /*0014*/ 	.byte	0x00, 0xf0, 0x21, 0x00


	//----- nvinfo : EIATTR_KPARAM_INFO
	.align		4
.L_61:
        /*0018*/ 	.byte	0x04, 0x17
        /*001a*/ 	.short	(.L_63 - .L_62)
.L_62:
        /*001c*/ 	.word	0x00000000
        /*0020*/ 	.short	0x0003
        /*0022*/ 	.short	0x0018
        /*0024*/ 	.byte	0x00, 0xf0, 0x21, 0x00


	//----- nvinfo : EIATTR_KPARAM_INFO
	.align		4
.L_63:
        /*0028*/ 	.byte	0x04, 0x17
        /*002a*/ 	.short	(.L_65 - .L_64)
.L_64:
        /*002c*/ 	.word	0x00000000
        /*0030*/ 	.short	0x0002
        /*0032*/ 	.short	0x0010
        /*0034*/ 	.byte	0x00, 0xf5, 0x21, 0x00


	//----- nvinfo : EIATTR_KPARAM_INFO
	.align		4
.L_65:
        /*0038*/ 	.byte	0x04, 0x17
        /*003a*/ 	.short	(.L_67 - .L_66)
.L_66:
        /*003c*/ 	.word	0x00000000
        /*0040*/ 	.short	0x0001
        /*0042*/ 	.short	0x0008
        /*0044*/ 	.byte	0x00, 0xf5, 0x21, 0x00


	//----- nvinfo : EIATTR_KPARAM_INFO
	.align		4
.L_67:
        /*0048*/ 	.byte	0x04, 0x17
        /*004a*/ 	.short	(.L_69 - .L_68)
.L_68:
        /*004c*/ 	.word	0x00000000
        /*0050*/ 	.short	0x0000
        /*0052*/ 	.short	0x0000
        /*0054*/ 	.byte	0x00, 0xf5, 0x21, 0x00


	//----- nvinfo : EIATTR_SPARSE_MMA_MASK
	.align		4
.L_69:
        /*0058*/ 	.byte	0x03, 0x50
        /*005a*/ 	.short	0x0000


	//----- nvinfo : EIATTR_MAXREG_COUNT
	.align		4
        /*005c*/ 	.byte	0x03, 0x1b
        /*005e*/ 	.short	0x00ff


	//----- nvinfo : EIATTR_MERCURY_ISA_VERSION
	.align		4
        /*0060*/ 	.byte	0x03, 0x5f
        /*0062*/ 	.short	0x0101


	//----- nvinfo : EIATTR_VRC_CTA_INIT_COUNT
	.align		4
        /*0064*/ 	.byte	0x02, 0x4a
	.zero		1
	.zero		1


	//----- nvinfo : EIATTR_EXIT_INSTR_OFFSETS
	.align		4
        /*0068*/ 	.byte	0x04, 0x1c
        /*006a*/ 	.short	(.L_71 - .L_70)


	//   ....[0]....
.L_70:
        /*006c*/ 	.word	0x00000050


	//   ....[1]....
        /*0070*/ 	.word	0x00001950


	//----- nvinfo : EIATTR_CBANK_PARAM_SIZE
	.align		4
.L_71:
        /*0074*/ 	.byte	0x03, 0x19
        /*0076*/ 	.short	0x0028


	//----- nvinfo : EIATTR_PARAM_CBANK
	.align		4
        /*0078*/ 	.byte	0x04, 0x0a
        /*007a*/ 	.short	(.L_73 - .L_72)
	.align		4
.L_72:
        /*007c*/ 	.word	index@(.nv.constant0._Z17per_row_AB_kernelPlS_S_ll)
        /*0080*/ 	.short	0x0380
        /*0082*/ 	.short	0x0028


	//----- nvinfo : EIATTR_SW_WAR
	.align		4
.L_73:
        /*0084*/ 	.byte	0x04, 0x36
        /*0086*/ 	.short	(.L_75 - .L_74)
.L_74:
        /*0088*/ 	.word	0x00000008
.L_75:


//--------------------- .nv.callgraph             --------------------------
	.section	.nv.callgraph,"",@"SHT_CUDA_CALLGRAPH"
	.align	4
	.sectionentsize	8
	.align		4
        /*0000*/ 	.word	0x00000000
	.align		4
        /*0004*/ 	.word	0xffffffff
	.align		4
        /*0008*/ 	.word	0x00000000
	.align		4
        /*000c*/ 	.word	0xfffffffe
	.align		4
        /*0010*/ 	.word	0x00000000
	.align		4
        /*0014*/ 	.word	0xfffffffd
	.align		4
        /*0018*/ 	.word	0x00000000
	.align		4
        /*001c*/ 	.word	0xfffffffc


//--------------------- .text._Z18per_element_kernelPlS_S_ll --------------------------
	.section	.text._Z18per_element_kernelPlS_S_ll,"ax",@progbits
	.align	128
        .global         _Z18per_element_kernelPlS_S_ll
        .type           _Z18per_element_kernelPlS_S_ll,@function
        .size           _Z18per_element_kernelPlS_S_ll,(.L_x_23 - _Z18per_element_kernelPlS_S_ll)
        .other          _Z18per_element_kernelPlS_S_ll,@"STO_CUDA_ENTRY STV_DEFAULT"
_Z18per_element_kernelPlS_S_ll:
.text._Z18per_element_kernelPlS_S_ll:
[----:B------:R-:W-:Y:S01]  /*0000*/  LDC R1, c[0x0][0x37c] ;  /* 0x0000df00ff017b82 */ /* 0x000fe20000000800 */
[----:B------:R-:W0:Y:S01]  /*0010*/  LDCU.64 UR8, c[0x0][0x3a0] ;  /* 0x00007400ff0877ac */ /* 0x000e220008000a00 */
[----:B------:R-:W1:Y:S06]  /*0020*/  S2R R3, SR_CTAID.Y ;  /* 0x0000000000037919 */ /* 0x000e6c0000002600 */
[----:B------:R-:W1:Y:S01]  /*0030*/  S2UR UR12, SR_CTAID.X ;  /* 0x00000000000c79c3 */ /* 0x000e620000002500 */
[----:B------:R-:W0:Y:S01]  /*0040*/  LDCU.64 UR10, c[0x0][0x398] ;  /* 0x00007300ff0a77ac */ /* 0x000e220008000a00 */
[----:B------:R-:W2:Y:S01]  /*0050*/  S2R R0, SR_TID.X ;  /* 0x0000000000007919 */ /* 0x000ea20000002100 */
[----:B------:R-:W2:Y:S05]  /*0060*/  S2R R5, SR_TID.Y ;  /* 0x0000000000057919 */ /* 0x000eaa0000002200 */
[----:B------:R-:W1:Y:S01]  /*0070*/  LDC R14, c[0x0][0x374] ;  /* 0x0000dd00ff0e7b82 */ /* 0x000e620000000800 */
[----:B------:R-:W2:Y:S01]  /*0080*/  LDCU UR13, c[0x0][0x364] ;  /* 0x00006c80ff0d77ac */ /* 0x000ea20008000800 */
[----:B0-----:R-:W-:-:S02]  /*0090*/  UIMAD UR6, UR9, UR10, URZ ;  /* 0x0000000a090672a4 */ /* 0x001fc4000f8e02ff */
[----:B------:R-:W-:Y:S02]  /*00a0*/  UIMAD.WIDE.U32 UR4, UR8, UR10, URZ ;  /* 0x0000000a080472a5 */ /* 0x000fe4000f8e00ff */
[----:B------:R-:W-:Y:S02]  /*00b0*/  UIMAD UR6, UR8, UR11, UR6 ;  /* 0x0000000b080672a4 */ /* 0x000fe4000f8e0206 */
[----:B------:R-:W-:Y:S02]  /*00c0*/  UIMAD.WIDE.U32 UR8, UR4, UR4, URZ ;  /* 0x00000004040872a5 */ /* 0x000fe4000f8e00ff */
[----:B------:R-:W-:-:S04]  /*00d0*/  UIADD3 UR7, UPT, UPT, UR5, UR6, URZ ;  /* 0x0000000605077290 */ /* 0x000fc8000fffe0ff */
[----:B------:R-:W-:Y:S01]  /*00e0*/  UIMAD UR6, UR7, UR4, URZ ;  /* 0x00000004070672a4 */ /* 0x000fe2000f8e02ff */
[----:B-1----:R-:W-:-:S03]  /*00f0*/  IMAD R14, R14, UR12, R3 ;  /* 0x0000000c0e0e7c24 */ /* 0x002fc6000f8e0203 */
[----:B------:R-:W-:Y:S01]  /*0100*/  UIMAD UR6, UR7, UR4, UR6 ;  /* 0x00000004070672a4 */ /* 0x000fe2000f8e0206 */
[----:B--2---:R-:W-:-:S03]  /*0110*/  IMAD R3, R0, UR13, R5 ;  /* 0x0000000d00037c24 */ /* 0x004fc6000f8e0205 */
[----:B------:R-:W-:Y:S01]  /*0120*/  UIADD3 UR6, UPT, UPT, UR9, UR6, URZ ;  /* 0x0000000609067290 */ /* 0x000fe2000fffe0ff */
[----:B------:R-:W-:-:S05]  /*0130*/  IMAD R14, R14, 0x400, R3 ;  /* 0x000004000e0e7824 */ /* 0x000fca00078e0203 */
[----:B------:R-:W-:Y:S01]  /*0140*/  IMAD.U32 R0, RZ, RZ, UR6 ;  /* 0x00000006ff007e24 */ /* 0x000fe2000f8e00ff */
[----:B------:R-:W-:-:S04]  /*0150*/  ISETP.LT.U32.AND P0, PT, R14, UR8, PT ;  /* 0x000000080e007c0c */ /* 0x000fc8000bf01070 */
[----:B------:R-:W-:-:S13]  /*0160*/  ISETP.GT.AND.EX P0, PT, R0, RZ, PT, P0 ;  /* 0x000000ff0000720c */ /* 0x000fda0003f04300 */
[----:B------:R-:W-:Y:S05]  /*0170*/  @!P0 EXIT ;  /* 0x000000000000894d */ /* 0x000fea0003800000 */
[----:B------:R-:W-:-:S09]  /*0180*/  UISETP.NE.U32.AND UP0, UPT, UR7, URZ, UPT ;  /* 0x000000ff0700728c */ /* 0x000fd2000bf05070 */
[----:B------:R-:W-:Y:S05]  /*0190*/  BRA.U UP0, `(.L_x_0) ;  /* 0x0000000100547547 */ /* 0x000fea000b800000 */
[----:B------:R-:W0:Y:S01]  /*01a0*/  I2F.U32.RP R0, UR4 ;  /* 0x0000000400007d06 */ /* 0x000e220008209000 */
[----:B------:R-:W-:-:S07]  /*01b0*/  ISETP.NE.U32.AND P2, PT, RZ, UR4, PT ;  /* 0x00000004ff007c0c */ /* 0x000fce000bf45070 */
[----:B0-----:R-:W0:Y:S02]  /*01c0*/  MUFU.RCP R0, R0 ;  /* 0x0000000000007308 */ /* 0x001e240000001000 */
[----:B0-----:R-:W-:-:S06]  /*01d0*/  IADD3 R2, PT, PT, R0, 0xffffffe, RZ ;  /* 0x0ffffffe00027810 */ /* 0x001fcc0007ffe0ff */
[----:B------:R0:W1:Y:S02]  /*01e0*/  F2I.FTZ.U32.TRUNC.NTZ R3, R2 ;  /* 0x0000000200037305 */ /* 0x000064000021f000 */
[----:B0-----:R-:W-:Y:S02]  /*01f0*/  IMAD.MOV.U32 R2, RZ, RZ, RZ ;  /* 0x000000ffff027224 */ /* 0x001fe400078e00ff */
[----:B-1----:R-:W-:-:S04]  /*0200*/  IMAD.MOV R5, RZ, RZ, -R3 ;  /* 0x000000ffff057224 */ /* 0x002fc800078e0a03 */
[----:B------:R-:W-:-:S04]  /*0210*/  IMAD R5, R5, UR4, RZ ;  /* 0x0000000405057c24 */ /* 0x000fc8000f8e02ff */
[----:B------:R-:W-:-:S06]  /*0220*/  IMAD.HI.U32 R3, R3, R5, R2 ;  /* 0x0000000503037227 */ /* 0x000fcc00078e0002 */
[----:B------:R-:W-:-:S05]  /*0230*/  IMAD.HI.U32 R6, R3, R14, RZ ;  /* 0x0000000e03067227 */ /* 0x000fca00078e00ff */
[----:B------:R-:W-:-:S05]  /*0240*/  IADD3 R3, PT, PT, -R6, RZ, RZ ;  /* 0x000000ff06037210 */ /* 0x000fca0007ffe1ff */
[----:B------:R-:W-:-:S05]  /*0250*/  IMAD R3, R3, UR4, R14 ;  /* 0x0000000403037c24 */ /* 0x000fca000f8e020e */
[----:B------:R-:W-:-:S13]  /*0260*/  ISETP.GE.U32.AND P0, PT, R3, UR4, PT ;  /* 0x0000000403007c0c */ /* 0x000fda000bf06070 */
[----:B------:R-:W-:Y:S02]  /*0270*/  @P0 VIADD R3, R3, -UR4 ;  /* 0x8000000403030c36 */ /* 0x000fe40008000000 */
[----:B------:R-:W-:-:S03]  /*0280*/  @P0 VIADD R6, R6, 0x1 ;  /* 0x0000000106060836 */ /* 0x000fc60000000000 */
[----:B------:R-:W-:-:S13]  /*0290*/  ISETP.GE.U32.AND P1, PT, R3, UR4, PT ;  /* 0x0000000403007c0c */ /* 0x000fda000bf26070 */
[----:B------:R-:W-:Y:S02]  /*02a0*/  @P1 IADD3 R6, PT, PT, R6, 0x1, RZ ;  /* 0x0000000106061810 */ /* 0x000fe40007ffe0ff */
[----:B------:R-:W-:-:S05]  /*02b0*/  @!P2 LOP3.LUT R6, RZ, UR4, RZ, 0x33, !PT ;  /* 0x00000004ff06ac12 */ /* 0x000fca000f8e33ff */
[----:B------:R-:W-:-:S04]  /*02c0*/  IMAD.MOV R13, RZ, RZ, -R6 ;  /* 0x000000ffff0d7224 */ /* 0x000fc800078e0a06 */
[----:B------:R-:W-:Y:S01]  /*02d0*/  IMAD R13, R13, UR4, R14 ;  /* 0x000000040d0d7c24 */ /* 0x000fe2000f8e020e */
[----:B------:R-:W-:Y:S06]  /*02e0*/  BRA `(.L_x_1) ;  /* 0x0000000000287947 */ /* 0x000fec0003800000 */
.L_x_0:
[----:B------:R-:W-:Y:S01]  /*02f0*/  MOV R11, UR5 ;  /* 0x00000005000b7c02 */ /* 0x000fe20008000f00 */
[----:B------:R-:W-:Y:S01]  /*0300*/  IMAD.U32 R10, RZ, RZ, UR4 ;  /* 0x00000004ff0a7e24 */ /* 0x000fe2000f8e00ff */
[----:B------:R-:W-:Y:S01]  /*0310*/  MOV R0, UR7 ;  /* 0x0000000700007c02 */ /* 0x000fe20008000f00 */
[----:B------:R-:W-:Y:S01]  /*0320*/  IMAD.MOV.U32 R12, RZ, RZ, R14 ;  /* 0x000000ffff0c7224 */ /* 0x000fe200078e000e */
[----:B------:R-:W-:Y:S01]  /*0330*/  MOV R16, 0x360 ;  /* 0x0000036000107802 */ /* 0x000fe20000000f00 */
[----:B------:R-:W-:-:S07]  /*0340*/  IMAD.MOV.U32 R11, RZ, RZ, RZ ;  /* 0x000000ffff0b7224 */ /* 0x000fce00078e00ff */
[----:B------:R-:W-:Y:S05]  /*0350*/  CALL.REL.NOINC `($__internal_0_$__cuda_sm20_div_s64) ;  /* 0x0000000400e87944 */ /* 0x000fea0003c00000 */
[--C-:B------:R-:W-:Y:S02]  /*0360*/  IMAD.MOV R13, RZ, RZ, -R4.reuse ;  /* 0x000000ffff0d7224 */ /* 0x100fe400078e0a04 */
[----:B------:R-:W-:Y:S02]  /*0370*/  IMAD.MOV.U32 R6, RZ, RZ, R4 ;  /* 0x000000ffff067224 */ /* 0x000fe400078e0004 */
[----:B------:R-:W-:-:S07]  /*0380*/  IMAD R13, R13, UR4, R14 ;  /* 0x000000040d0d7c24 */ /* 0x000fce000f8e020e */
.L_x_1:
[----:B------:R-:W0:Y:S01]  /*0390*/  LDCU UR4, c[0x0][0x3a4] ;  /* 0x00007480ff0477ac */ /* 0x000e220008000800 */
[----:B------:R-:W-:Y:S01]  /*03a0*/  SHF.R.S32.HI R7, RZ, 0x1f, R6 ;  /* 0x0000001fff077819 */ /* 0x000fe20000011406 */
[----:B------:R-:W-:Y:S03]  /*03b0*/  BSSY.RECONVERGENT B0, `(.L_x_2) ;  /* 0x000002a000007945 */ /* 0x000fe60003800200 */
[----:B0-----:R-:W-:-:S04]  /*03c0*/  LOP3.LUT R0, R7, UR4, RZ, 0xfc, !PT ;  /* 0x0000000407007c12 */ /* 0x001fc8000f8efcff */
[----:B------:R-:W-:-:S13]  /*03d0*/  ISETP.NE.U32.AND P0, PT, R0, RZ, PT ;  /* 0x000000ff0000720c */ /* 0x000fda0003f05070 */
[----:B------:R-:W-:Y:S05]  /*03e0*/  @P0 BRA `(.L_x_3) ;  /* 0x00000000005c0947 */ /* 0x000fea0003800000 */
[----:B------:R-:W0:Y:S01]  /*03f0*/  LDCU UR4, c[0x0][0x3a0] ;  /* 0x00007400ff0477ac */ /* 0x000e220008000800 */
[----:B------:R-:W-:Y:S01]  /*0400*/  IMAD.MOV.U32 R15, RZ, RZ, RZ ;  /* 0x000000ffff0f7224 */ /* 0x000fe200078e00ff */
[----:B0-----:R-:W0:Y:S01]  /*0410*/  I2F.U32.RP R0, UR4 ;  /* 0x0000000400007d06 */ /* 0x001e220008209000 */
        /* <DEDUP_REMOVED lines=20> */
.L_x_3:
[----:B------:R-:W0:Y:S01]  /*0560*/  LDCU.64 UR4, c[0x0][0x3a0] ;  /* 0x00007400ff0477ac */ /* 0x000e220008000a00 */
[----:B------:R-:W-:Y:S02]  /*0570*/  MOV R12, R6 ;  /* 0x00000006000c7202 */ /* 0x000fe40000000f00 */
[----:B------:R-:W-:Y:S02]  /*0580*/  MOV R11, R7 ;  /* 0x00000007000b7202 */ /* 0x000fe40000000f00 */
[----:B------:R-:W-:Y:S01]  /*0590*/  MOV R16, 0x5d0 ;  /* 0x000005d000107802 */ /* 0x000fe20000000f00 */
[----:B0-----:R-:W-:Y:S02]  /*05a0*/  IMAD.U32 R10, RZ, RZ, UR4 ;  /* 0x00000004ff0a7e24 */ /* 0x001fe4000f8e00ff */
[----:B------:R-:W-:-:S07]  /*05b0*/  IMAD.U32 R0, RZ, RZ, UR5 ;  /* 0x00000005ff007e24 */ /* 0x000fce000f8e00ff */
[----:B------:R-:W-:Y:S05]  /*05c0*/  CALL.REL.NOINC `($__internal_0_$__cuda_sm20_div_s64) ;  /* 0x00000004004c7944 */ /* 0x000fea0003c00000 */
[----:B------:R-:W0:Y:S01]  /*05d0*/  LDCU.64 UR4, c[0x0][0x3a0] ;  /* 0x00007400ff0477ac */ /* 0x000e220008000a00 */
[----:B------:R-:W-:Y:S01]  /*05e0*/  IADD3 R15, P0, PT, RZ, -R4, RZ ;  /* 0x80000004ff0f7210 */ /* 0x000fe20007f1e0ff */
[----:B------:R-:W-:-:S04]  /*05f0*/  IMAD.MOV.U32 R17, RZ, RZ, R4 ;  /* 0x000000ffff117224 */ /* 0x000fc800078e0004 */
[----:B------:R-:W-:-:S04]  /*0600*/  IMAD.X R0, RZ, RZ, ~R0, P0 ;  /* 0x000000ffff007224 */ /* 0x000fc800000e0e00 */
[----:B0-----:R-:W-:Y:S02]  /*0610*/  IMAD R0, R0, UR4, RZ ;  /* 0x0000000400007c24 */ /* 0x001fe4000f8e02ff */
[----:B------:R-:W-:-:S04]  /*0620*/  IMAD.WIDE.U32 R18, R15, UR4, R6 ;  /* 0x000000040f127c25 */ /* 0x000fc8000f8e0006 */
[----:B------:R-:W-:-:S05]  /*0630*/  IMAD R15, R15, UR5, R0 ;  /* 0x000000050f0f7c24 */ /* 0x000fca000f8e0200 */
[----:B------:R-:W-:-:S07]  /*0640*/  IADD3 R15, PT, PT, R19, R15, RZ ;  /* 0x0000000f130f7210 */ /* 0x000fce0007ffe0ff */
.L_x_4:
[----:B------:R-:W-:Y:S05]  /*0650*/  BSYNC.RECONVERGENT B0 ;  /* 0x0000000000007941 */ /* 0x000fea0003800200 */
.L_x_2:
[----:B------:R-:W0:Y:S01]  /*0660*/  LDCU UR6, c[0x0][0x39c] ;  /* 0x00007380ff0677ac */ /* 0x000e220008000800 */
[----:B------:R-:W-:Y:S01]  /*0670*/  SHF.R.S32.HI R7, RZ, 0x1f, R13 ;  /* 0x0000001fff077819 */ /* 0x000fe2000001140d */
[----:B------:R-:W-:Y:S01]  /*0680*/  BSSY.RECONVERGENT B0, `(.L_x_5) ;  /* 0x000002b000007945 */ /* 0x000fe20003800200 */
[----:B------:R-:W1:Y:S02]  /*0690*/  LDCU.64 UR4, c[0x0][0x358] ;  /* 0x00006b00ff0477ac */ /* 0x000e640008000a00 */
[----:B0-----:R-:W-:-:S04]  /*06a0*/  LOP3.LUT R0, R7, UR6, RZ, 0xfc, !PT ;  /* 0x0000000607007c12 */ /* 0x001fc8000f8efcff */
[----:B------:R-:W-:-:S13]  /*06b0*/  ISETP.NE.U32.AND P0, PT, R0, RZ, PT ;  /* 0x000000ff0000720c */ /* 0x000fda0003f05070 */
[----:B-1----:R-:W-:Y:S05]  /*06c0*/  @P0 BRA `(.L_x_6) ;  /* 0x00000000005c0947 */ /* 0x002fea0003800000 */
[----:B------:R-:W0:Y:S01]  /*06d0*/  LDCU UR6, c[0x0][0x398] ;  /* 0x00007300ff0677ac */ /* 0x000e220008000800 */
[----:B------:R-:W-:Y:S01]  /*06e0*/  IMAD.MOV.U32 R7, RZ, RZ, RZ ;  /* 0x000000ffff077224 */ /* 0x000fe200078e00ff */
[----:B0-----:R-:W0:Y:S01]  /*06f0*/  I2F.U32.RP R0, UR6 ;  /* 0x0000000600007d06 */ /* 0x001e220008209000 */
[----:B------:R-:W-:-:S07]  /*0700*/  ISETP.NE.U32.AND P2, PT, RZ, UR6, PT ;  /* 0x00000006ff007c0c */ /* 0x000fce000bf45070 */
[----:B0-----:R-:W0:Y:S02]  /*0710*/  MUFU.RCP R0, R0 ;  /* 0x0000000000007308 */ /* 0x001e240000001000 */
[----:B0-----:R-:W-:-:S06]  /*0720*/  VIADD R2, R0, 0xffffffe ;  /* 0x0ffffffe00027836 */ /* 0x001fcc0000000000 */
[----:B------:R0:W1:Y:S02]  /*0730*/  F2I.FTZ.U32.TRUNC.NTZ R3, R2 ;  /* 0x0000000200037305 */ /* 0x000064000021f000 */
[----:B0-----:R-:W-:Y:S01]  /*0740*/  IMAD.MOV.U32 R2, RZ, RZ, RZ ;  /* 0x000000ffff027224 */ /* 0x001fe200078e00ff */
[----:B-1----:R-:W-:-:S05]  /*0750*/  IADD3 R5, PT, PT, RZ, -R3, RZ ;  /* 0x80000003ff057210 */ /* 0x002fca0007ffe0ff */
[----:B------:R-:W-:-:S04]  /*0760*/  IMAD R5, R5, UR6, RZ ;  /* 0x0000000605057c24 */ /* 0x000fc8000f8e02ff */
[----:B------:R-:W-:-:S06]  /*0770*/  IMAD.HI.U32 R4, R3, R5, R2 ;  /* 0x0000000503047227 */ /* 0x000fcc00078e0002 */
[----:B------:R-:W-:-:S05]  /*0780*/  IMAD.HI.U32 R4, R4, R13, RZ ;  /* 0x0000000d04047227 */ /* 0x000fca00078e00ff */
[----:B------:R-:W-:-:S05]  /*0790*/  IADD3 R6, PT, PT, -R4, RZ, RZ ;  /* 0x000000ff04067210 */ /* 0x000fca0007ffe1ff */
[----:B------:R-:W-:-:S05]  /*07a0*/  IMAD R3, R6, UR6, R13 ;  /* 0x0000000606037c24 */ /* 0x000fca000f8e020d */
[----:B------:R-:W-:-:S13]  /*07b0*/  ISETP.GE.U32.AND P0, PT, R3, UR6, PT ;  /* 0x0000000603007c0c */ /* 0x000fda000bf06070 */
[----:B------:R-:W-:Y:S01]  /*07c0*/  @P0 VIADD R3, R3, -UR6 ;  /* 0x8000000603030c36 */ /* 0x000fe20008000000 */
[----:B------:R-:W-:-:S04]  /*07d0*/  @P0 IADD3 R4, PT, PT, R4, 0x1, RZ ;  /* 0x0000000104040810 */ /* 0x000fc80007ffe0ff */
[----:B------:R-:W-:-:S13]  /*07e0*/  ISETP.GE.U32.AND P1, PT, R3, UR6, PT ;  /* 0x0000000603007c0c */ /* 0x000fda000bf26070 */
[----:B------:R-:W-:Y:S01]  /*07f0*/  @P1 VIADD R4, R4, 0x1 ;  /* 0x0000000104041836 */ /* 0x000fe20000000000 */
[----:B------:R-:W-:-:S04]  /*0800*/  @!P2 LOP3.LUT R4, RZ, UR6, RZ, 0x33, !PT ;  /* 0x00000006ff04ac12 */ /* 0x000fc8000f8e33ff */
[----:B------:R-:W-:-:S05]  /*0810*/  IADD3 R6, PT, PT, -R4, RZ, RZ ;  /* 0x000000ff04067210 */ /* 0x000fca0007ffe1ff */
[----:B------:R-:W-:Y:S01]  /*0820*/  IMAD R6, R6, UR6, R13 ;  /* 0x0000000606067c24 */ /* 0x000fe2000f8e020d */
[----:B------:R-:W-:Y:S06]  /*0830*/  BRA `(.L_x_7) ;  /* 0x00000000003c7947 */ /* 0x000fec0003800000 */
.L_x_6:
[----:B------:R-:W0:Y:S01]  /*0840*/  LDCU.64 UR6, c[0x0][0x398] ;  /* 0x00007300ff0677ac */ /* 0x000e220008000a00 */
[----:B------:R-:W-:Y:S01]  /*0850*/  MOV R12, R13 ;  /* 0x0000000d000c7202 */ /* 0x000fe20000000f00 */
[----:B------:R-:W-:Y:S01]  /*0860*/  IMAD.MOV.U32 R11, RZ, RZ, R7 ;  /* 0x000000ffff0b7224 */ /* 0x000fe200078e0007 */
[----:B------:R-:W-:Y:S01]  /*0870*/  MOV R16, 0x8b0 ;  /* 0x000008b000107802 */ /* 0x000fe20000000f00 */
[----:B0-----:R-:W-:Y:S01]  /*0880*/  IMAD.U32 R10, RZ, RZ, UR6 ;  /* 0x00000006ff0a7e24 */ /* 0x001fe2000f8e00ff */
[----:B------:R-:W-:-:S07]  /*0890*/  MOV R0, UR7 ;  /* 0x0000000700007c02 */ /* 0x000fce0008000f00 */
[----:B------:R-:W-:Y:S05]  /*08a0*/  CALL.REL.NOINC `($__internal_0_$__cuda_sm20_div_s64) ;  /* 0x0000000000947944 */ /* 0x000fea0003c00000 */
[----:B------:R-:W0:Y:S01]  /*08b0*/  LDCU.64 UR6, c[0x0][0x398] ;  /* 0x00007300ff0677ac */ /* 0x000e220008000a00 */
[----:B------:R-:W-:Y:S01]  /*08c0*/  IADD3 R3, P0, PT, RZ, -R4, RZ ;  /* 0x80000004ff037210 */ /* 0x000fe20007f1e0ff */
[----:B------:R-:W-:-:S03]  /*08d0*/  IMAD.MOV.U32 R6, RZ, RZ, R13 ;  /* 0x000000ffff067224 */ /* 0x000fc600078e000d */
[----:B------:R-:W-:-:S05]  /*08e0*/  IADD3.X R0, PT, PT, RZ, ~R0, RZ, P0, !PT ;  /* 0x80000000ff007210 */ /* 0x000fca00007fe4ff */
[----:B0-----:R-:W-:Y:S02]  /*08f0*/  IMAD R0, R0, UR6, RZ ;  /* 0x0000000600007c24 */ /* 0x001fe4000f8e02ff */
[----:B------:R-:W-:-:S04]  /*0900*/  IMAD.WIDE.U32 R6, R3, UR6, R6 ;  /* 0x0000000603067c25 */ /* 0x000fc8000f8e0006 */
[----:B------:R-:W-:-:S05]  /*0910*/  IMAD R3, R3, UR7, R0 ;  /* 0x0000000703037c24 */ /* 0x000fca000f8e0200 */
[----:B------:R-:W-:-:S07]  /*0920*/  IADD3 R7, PT, PT, R7, R3, RZ ;  /* 0x0000000307077210 */ /* 0x000fce0007ffe0ff */
.L_x_7:
[----:B------:R-:W-:Y:S05]  /*0930*/  BSYNC.RECONVERGENT B0 ;  /* 0x0000000000007941 */ /* 0x000fea0003800200 */
.L_x_5:
[----:B------:R-:W0:Y:S01]  /*0940*/  LDCU.64 UR6, c[0x0][0x3a0] ;  /* 0x00007400ff0677ac */ /* 0x000e220008000a00 */
[----:B------:R-:W-:Y:S01]  /*0950*/  SHF.R.S32.HI R0, RZ, 0x1f, R17 ;  /* 0x0000001fff007819 */ /* 0x000fe20000011411 */
[----:B------:R-:W-:Y:S01]  /*0960*/  IMAD.MOV.U32 R19, RZ, RZ, R15 ;  /* 0x000000ffff137224 */ /* 0x000fe200078e000f */
[--C-:B------:R-:W-:Y:S01]  /*0970*/  SHF.R.S32.HI R5, RZ, 0x1f, R4.reuse ;  /* 0x0000001fff057819 */ /* 0x100fe20000011404 */
[----:B------:R-:W1:Y:S01]  /*0980*/  LDCU.128 UR8, c[0x0][0x380] ;  /* 0x00007000ff0877ac */ /* 0x000e620008000c00 */
[----:B0-----:R-:W-:Y:S02]  /*0990*/  IMAD R7, R7, UR6, RZ ;  /* 0x0000000607077c24 */ /* 0x001fe4000f8e02ff */
[----:B------:R-:W-:Y:S02]  /*09a0*/  IMAD R0, R0, UR6, RZ ;  /* 0x0000000600007c24 */ /* 0x000fe4000f8e02ff */
[----:B------:R-:W-:-:S04]  /*09b0*/  IMAD.WIDE.U32 R4, R17, UR6, R4 ;  /* 0x0000000611047c25 */ /* 0x000fc8000f8e0004 */
[----:B------:R-:W-:-:S04]  /*09c0*/  IMAD.WIDE.U32 R2, R6, UR6, R18 ;  /* 0x0000000606027c25 */ /* 0x000fc8000f8e0012 */
[----:B------:R-:W-:Y:S01]  /*09d0*/  IMAD R7, R6, UR7, R7 ;  /* 0x0000000706077c24 */ /* 0x000fe2000f8e0207 */
[----:B-1----:R-:W-:Y:S01]  /*09e0*/  LEA R8, P1, R2, UR10, 0x3 ;  /* 0x0000000a02087c11 */ /* 0x002fe2000f8218ff */
[----:B------:R-:W-:Y:S01]  /*09f0*/  IMAD R17, R17, UR7, R0 ;  /* 0x0000000711117c24 */ /* 0x000fe2000f8e0200 */
[----:B------:R-:W-:Y:S01]  /*0a00*/  LEA R6, P0, R4, UR8, 0x3 ;  /* 0x0000000804067c11 */ /* 0x000fe2000f8018ff */
[----:B------:R-:W0:Y:S01]  /*0a10*/  LDCU.64 UR6, c[0x0][0x390] ;  /* 0x00007200ff0677ac */ /* 0x000e220008000a00 */
[----:B------:R-:W-:Y:S01]  /*0a20*/  IADD3 R3, PT, PT, R3, R7, RZ ;  /* 0x0000000703037210 */ /* 0x000fe20007ffe0ff */
[----:B------:R-:W-:-:S03]  /*0a30*/  IMAD.IADD R5, R5, 0x1, R17 ;  /* 0x0000000105057824 */ /* 0x000fc600078e0211 */
[----:B------:R-:W-:Y:S02]  /*0a40*/  LEA.HI.X R9, R2, UR11, R3, 0x3, P1 ;  /* 0x0000000b02097c11 */ /* 0x000fe400088f1c03 */
[----:B------:R-:W-:-:S03]  /*0a50*/  LEA.HI.X R7, R4, UR9, R5, 0x3, P0 ;  /* 0x0000000904077c11 */ /* 0x000fc600080f1c05 */
[----:B------:R-:W2:Y:S04]  /*0a60*/  LDG.E.64 R4, desc[UR4][R8.64] ;  /* 0x0000000408047981 */ /* 0x000ea8000c1e1b00 */
[----:B------:R-:W2:Y:S01]  /*0a70*/  LDG.E.64 R2, desc[UR4][R6.64] ;  /* 0x0000000406027981 */ /* 0x000ea2000c1e1b00 */
[----:B0-----:R-:W-:-:S04]  /*0a80*/  LEA R12, P0, R14, UR6, 0x3 ;  /* 0x000000060e0c7c11 */ /* 0x001fc8000f8018ff */
[----:B------:R-:W-:Y:S01]  /*0a90*/  LEA.HI.X R13, R14, UR7, RZ, 0x3, P0 ;  /* 0x000000070e0d7c11 */ /* 0x000fe200080f1cff */
[-C--:B--2---:R-:W-:Y:S02]  /*0aa0*/  IMAD R5, R5, R2.reuse, RZ ;  /* 0x0000000205057224 */ /* 0x084fe400078e02ff */
[----:B------:R-:W-:-:S04]  /*0ab0*/  IMAD.WIDE.U32 R10, R4, R2, RZ ;  /* 0x00000002040a7225 */ /* 0x000fc800078e00ff */
[----:B------:R-:W-:-:S05]  /*0ac0*/  IMAD R5, R3, R4, R5 ;  /* 0x0000000403057224 */ /* 0x000fca00078e0205 */
[----:B------:R-:W-:-:S05]  /*0ad0*/  IADD3 R11, PT, PT, R11, R5, RZ ;  /* 0x000000050b0b7210 */ /* 0x000fca0007ffe0ff */
[----:B------:R-:W-:Y:S01]  /*0ae0*/  STG.E.64 desc[UR4][R12.64], R10 ;  /* 0x0000000a0c007986 */ /* 0x000fe2000c101b04 */
[----:B------:R-:W-:Y:S05]  /*0af0*/  EXIT ;  /* 0x000000000000794d */ /* 0x000fea0003800000 */
        .weak           $__internal_0_$__cuda_sm20_div_s64
        .type           $__internal_0_$__cuda_sm20_div_s64,@function
        .size           $__internal_0_$__cuda_sm20_div_s64,(.L_x_23 - $__internal_0_$__cuda_sm20_div_s64)
$__internal_0_$__cuda_sm20_div_s64:
[-C--:B------:R-:W-:Y:S02]  /*0b00*/  IADD3 R5, P1, PT, RZ, -R10.reuse, RZ ;  /* 0x8000000aff057210 */ /* 0x080fe40007f3e0ff */
[----:B------:R-:W-:Y:S02]  /*0b10*/  ISETP.GE.AND P0, PT, R0, RZ, PT ;  /* 0x000000ff0000720c */ /* 0x000fe40003f06270 */
[----:B------:R-:W-:Y:S01]  /*0b20*/  ISETP.GE.AND P3, PT, R11, RZ, PT ;  /* 0x000000ff0b00720c */ /* 0x000fe20003f66270 */
[----:B------:R-:W-:Y:S01]  /*0b30*/  IMAD.X R3, RZ, RZ, ~R0, P1 ;  /* 0x000000ffff037224 */ /* 0x000fe200008e0e00 */
[----:B------:R-:W-:-:S04]  /*0b40*/  SEL R4, R5, R10, !P0 ;  /* 0x0000000a05047207 */ /* 0x000fc80004000000 */
[----:B------:R-:W-:-:S04]  /*0b50*/  SEL R5, R3, R0, !P0 ;  /* 0x0000000003057207 */ /* 0x000fc80004000000 */
[----:B------:R-:W0:Y:S08]  /*0b60*/  I2F.U64.RP R19, R4 ;  /* 0x0000000400137312 */ /* 0x000e300000309000 */
[----:B0-----:R-:W0:Y:S02]  /*0b70*/  MUFU.RCP R19, R19 ;  /* 0x0000001300137308 */ /* 0x001e240000001000 */
[----:B0-----:R-:W-:-:S06]  /*0b80*/  IADD3 R2, PT, PT, R19, 0x1ffffffe, RZ ;  /* 0x1ffffffe13027810 */ /* 0x001fcc0007ffe0ff */
[----:B------:R-:W0:Y:S02]  /*0b90*/  F2I.U64.TRUNC R2, R2 ;  /* 0x0000000200027311 */ /* 0x000e24000020d800 */
[----:B0-----:R-:W-:-:S04]  /*0ba0*/  IMAD.WIDE.U32 R8, R2, R4, RZ ;  /* 0x0000000402087225 */ /* 0x001fc800078e00ff */
[----:B------:R-:W-:Y:S01]  /*0bb0*/  IMAD R9, R2, R5, R9 ;  /* 0x0000000502097224 */ /* 0x000fe200078e0209 */
[----:B------:R-:W-:-:S03]  /*0bc0*/  IADD3 R21, P0, PT, RZ, -R8, RZ ;  /* 0x80000008ff157210 */ /* 0x000fc60007f1e0ff */
[----:B------:R-:W-:Y:S02]  /*0bd0*/  IMAD R9, R3, R4, R9 ;  /* 0x0000000403097224 */ /* 0x000fe400078e0209 */
[----:B------:R-:W-:-:S04]  /*0be0*/  IMAD.HI.U32 R8, R2, R21, RZ ;  /* 0x0000001502087227 */ /* 0x000fc800078e00ff */
[----:B------:R-:W-:Y:S01]  /*0bf0*/  IMAD.X R23, RZ, RZ, ~R9, P0 ;  /* 0x000000ffff177224 */ /* 0x000fe200000e0e09 */
[----:B------:R-:W-:-:S03]  /*0c00*/  MOV R9, R2 ;  /* 0x0000000200097202 */ /* 0x000fc60000000f00 */
[-C--:B------:R-:W-:Y:S02]  /*0c10*/  IMAD R25, R3, R23.reuse, RZ ;  /* 0x0000001703197224 */ /* 0x080fe400078e02ff */
[----:B------:R-:W-:-:S04]  /*0c20*/  IMAD.WIDE.U32 R8, P0, R2, R23, R8 ;  /* 0x0000001702087225 */ /* 0x000fc80007800008 */
[----:B------:R-:W-:-:S04]  /*0c30*/  IMAD.HI.U32 R19, R3, R23, RZ ;  /* 0x0000001703137227 */ /* 0x000fc800078e00ff */
[----:B------:R-:W-:-:S04]  /*0c40*/  IMAD.HI.U32 R8, P1, R3, R21, R8 ;  /* 0x0000001503087227 */ /* 0x000fc80007820008 */
[----:B------:R-:W-:Y:S01]  /*0c50*/  IMAD.X R19, R19, 0x1, R3, P0 ;  /* 0x0000000113137824 */ /* 0x000fe200000e0603 */
[----:B------:R-:W-:-:S04]  /*0c60*/  IADD3 R9, P2, PT, R25, R8, RZ ;  /* 0x0000000819097210 */ /* 0x000fc80007f5e0ff */
[----:B------:R-:W-:Y:S01]  /*0c70*/  IADD3.X R19, PT, PT, RZ, RZ, R19, P2, P1 ;  /* 0x000000ffff137210 */ /* 0x000fe200017e2413 */
[----:B------:R-:W-:-:S04]  /*0c80*/  IMAD.WIDE.U32 R2, R9, R4, RZ ;  /* 0x0000000409027225 */ /* 0x000fc800078e00ff */
[----:B------:R-:W-:Y:S01]  /*0c90*/  IMAD R3, R9, R5, R3 ;  /* 0x0000000509037224 */ /* 0x000fe200078e0203 */
[----:B------:R-:W-:-:S03]  /*0ca0*/  IADD3 R21, P0, PT, RZ, -R2, RZ ;  /* 0x80000002ff157210 */ /* 0x000fc60007f1e0ff */
[----:B------:R-:W-:Y:S02]  /*0cb0*/  IMAD R3, R19, R4, R3 ;  /* 0x0000000413037224 */ /* 0x000fe400078e0203 */
[----:B------:R-:W-:-:S03]  /*0cc0*/  IMAD.HI.U32 R8, R9, R21, RZ ;  /* 0x0000001509087227 */ /* 0x000fc600078e00ff */
[----:B------:R-:W-:Y:S02]  /*0cd0*/  IADD3.X R2, PT, PT, RZ, ~R3, RZ, P0, !PT ;  /* 0x80000003ff027210 */ /* 0x000fe400007fe4ff */
[----:B------:R-:W-:-:S03]  /*0ce0*/  IADD3 R3, P4, PT, RZ, -R12, RZ ;  /* 0x8000000cff037210 */ /* 0x000fc60007f9e0ff */
[----:B------:R-:W-:-:S04]  /*0cf0*/  IMAD.WIDE.U32 R8, P0, R9, R2, R8 ;  /* 0x0000000209087225 */ /* 0x000fc80007800008 */
[----:B------:R-:W-:Y:S01]  /*0d00*/  IMAD.HI.U32 R8, P1, R19, R21, R8 ;  /* 0x0000001513087227 */ /* 0x000fe20007820008 */
[----:B------:R-:W-:-:S03]  /*0d10*/  SEL R9, R3, R12, !P3 ;  /* 0x0000000c03097207 */ /* 0x000fc60005800000 */
[CC--:B------:R-:W-:Y:S02]  /*0d20*/  IMAD R21, R19.reuse, R2.reuse, RZ ;  /* 0x0000000213157224 */ /* 0x0c0fe400078e02ff */
[----:B------:R-:W-:-:S03]  /*0d30*/  IMAD.HI.U32 R2, R19, R2, RZ ;  /* 0x0000000213027227 */ /* 0x000fc600078e00ff */
[----:B------:R-:W-:Y:S01]  /*0d40*/  IADD3 R8, P2, PT, R21, R8, RZ ;  /* 0x0000000815087210 */ /* 0x000fe20007f5e0ff */
[----:B------:R-:W-:Y:S01]  /*0d50*/  IMAD.X R12, RZ, RZ, ~R11, P4 ;  /* 0x000000ffff0c7224 */ /* 0x000fe200020e0e0b */
[----:B------:R-:W-:-:S03]  /*0d60*/  IADD3.X R3, PT, PT, R2, R19, RZ, P0, !PT ;  /* 0x0000001302037210 */ /* 0x000fc600007fe4ff */
[----:B------:R-:W-:Y:S01]  /*0d70*/  IMAD.HI.U32 R2, R8, R9, RZ ;  /* 0x0000000908027227 */ /* 0x000fe200078e00ff */
[----:B------:R-:W-:Y:S02]  /*0d80*/  SEL R19, R12, R11, !P3 ;  /* 0x0000000b0c137207 */ /* 0x000fe40005800000 */
[----:B------:R-:W-:Y:S01]  /*0d90*/  IADD3.X R12, PT, PT, RZ, RZ, R3, P2, P1 ;  /* 0x000000ffff0c7210 */ /* 0x000fe200017e2403 */
[----:B------:R-:W-:Y:S02]  /*0da0*/  IMAD.MOV.U32 R3, RZ, RZ, RZ ;  /* 0x000000ffff037224 */ /* 0x000fe400078e00ff */
[----:B------:R-:W-:-:S04]  /*0db0*/  IMAD.WIDE.U32 R2, R8, R19, R2 ;  /* 0x0000001308027225 */ /* 0x000fc800078e0002 */
[C---:B------:R-:W-:Y:S02]  /*0dc0*/  IMAD R21, R12.reuse, R19, RZ ;  /* 0x000000130c157224 */ /* 0x040fe400078e02ff */
[----:B------:R-:W-:-:S04]  /*0dd0*/  IMAD.HI.U32 R2, P0, R12, R9, R2 ;  /* 0x000000090c027227 */ /* 0x000fc80007800002 */
[----:B------:R-:W-:Y:S01]  /*0de0*/  IMAD.HI.U32 R23, R12, R19, RZ ;  /* 0x000000130c177227 */ /* 0x000fe200078e00ff */
[----:B------:R-:W-:-:S04]  /*0df0*/  IADD3 R21, P1, PT, R21, R2, RZ ;  /* 0x0000000215157210 */ /* 0x000fc80007f3e0ff */
[----:B------:R-:W-:Y:S01]  /*0e00*/  IADD3.X R23, PT, PT, R23, RZ, RZ, P0, !PT ;  /* 0x000000ff17177210 */ /* 0x000fe200007fe4ff */
[----:B------:R-:W-:-:S04]  /*0e10*/  IMAD.WIDE.U32 R2, R21, R4, RZ ;  /* 0x0000000415027225 */ /* 0x000fc800078e00ff */
[----:B------:R-:W-:Y:S01]  /*0e20*/  IMAD.X R23, RZ, RZ, R23, P1 ;  /* 0x000000ffff177224 */ /* 0x000fe200008e0617 */
[----:B------:R-:W-:Y:S01]  /*0e30*/  IADD3 R25, P1, PT, -R2, R9, RZ ;  /* 0x0000000902197210 */ /* 0x000fe20007f3e1ff */
[----:B------:R-:W-:-:S03]  /*0e40*/  IMAD R3, R21, R5, R3 ;  /* 0x0000000515037224 */ /* 0x000fc600078e0203 */
[-C--:B------:R-:W-:Y:S01]  /*0e50*/  ISETP.GE.U32.AND P0, PT, R25, R4.reuse, PT ;  /* 0x000000041900720c */ /* 0x080fe20003f06070 */
[----:B------:R-:W-:-:S05]  /*0e60*/  IMAD R2, R23, R4, R3 ;  /* 0x0000000417027224 */ /* 0x000fca00078e0203 */
[----:B------:R-:W-:Y:S02]  /*0e70*/  IADD3.X R19, PT, PT, ~R2, R19, RZ, P1, !PT ;  /* 0x0000001302137210 */ /* 0x000fe40000ffe5ff */
[----:B------:R-:W-:Y:S02]  /*0e80*/  IADD3 R3, P1, PT, R25, -R4, RZ ;  /* 0x8000000419037210 */ /* 0x000fe40007f3e0ff */
[----:B------:R-:W-:Y:S02]  /*0e90*/  ISETP.GE.U32.AND.EX P0, PT, R19, R5, PT, P0 ;  /* 0x000000051300720c */ /* 0x000fe40003f06100 */
[----:B------:R-:W-:Y:S01]  /*0ea0*/  IADD3 R2, P2, PT, R21, 0x1, RZ ;  /* 0x0000000115027810 */ /* 0x000fe20007f5e0ff */
[----:B------:R-:W-:Y:S01]  /*0eb0*/  IMAD.X R9, R19, 0x1, ~R5, P1 ;  /* 0x0000000113097824 */ /* 0x000fe200008e0e05 */
[----:B------:R-:W-:Y:S02]  /*0ec0*/  SEL R3, R3, R25, P0 ;  /* 0x0000001903037207 */ /* 0x000fe40000000000 */
[----:B------:R-:W-:-:S02]  /*0ed0*/  IADD3.X R8, PT, PT, RZ, R23, RZ, P2, !PT ;  /* 0x00000017ff087210 */ /* 0x000fc400017fe4ff */
[----:B------:R-:W-:Y:S02]  /*0ee0*/  SEL R21, R2, R21, P0 ;  /* 0x0000001502157207 */ /* 0x000fe40000000000 */
[----:B------:R-:W-:Y:S02]  /*0ef0*/  SEL R9, R9, R19, P0 ;  /* 0x0000001309097207 */ /* 0x000fe40000000000 */
[----:B------:R-:W-:Y:S02]  /*0f00*/  ISETP.GE.U32.AND P1, PT, R3, R4, PT ;  /* 0x000000040300720c */ /* 0x000fe40003f26070 */
[----:B------:R-:W-:Y:S02]  /*0f10*/  SEL R23, R8, R23, P0 ;  /* 0x0000001708177207 */ /* 0x000fe40000000000 */
[----:B------:R-:W-:Y:S02]  /*0f20*/  IADD3 R4, P2, PT, R21, 0x1, RZ ;  /* 0x0000000115047810 */ /* 0x000fe40007f5e0ff */
[----:B------:R-:W-:-:S02]  /*0f30*/  ISETP.GE.U32.AND.EX P0, PT, R9, R5, PT, P1 ;  /* 0x000000050900720c */ /* 0x000fc40003f06110 */
[----:B------:R-:W-:Y:S01]  /*0f40*/  LOP3.LUT R5, R0, R11, RZ, 0x3c, !PT ;  /* 0x0000000b00057212 */ /* 0x000fe200078e3cff */
[----:B------:R-:W-:Y:S01]  /*0f50*/  IMAD.X R2, RZ, RZ, R23, P2 ;  /* 0x000000ffff027224 */ /* 0x000fe200010e0617 */
[----:B------:R-:W-:Y:S02]  /*0f60*/  SEL R4, R4, R21, P0 ;  /* 0x0000001504047207 */ /* 0x000fe40000000000 */
[----:B------:R-:W-:Y:S02]  /*0f70*/  ISETP.GE.AND P1, PT, R5, RZ, PT ;  /* 0x000000ff0500720c */ /* 0x000fe40003f26270 */
[----:B------:R-:W-:Y:S02]  /*0f80*/  SEL R2, R2, R23, P0 ;  /* 0x0000001702027207 */ /* 0x000fe40000000000 */
[----:B------:R-:W-:Y:S02]  /*0f90*/  IADD3 R3, P2, PT, RZ, -R4, RZ ;  /* 0x80000004ff037210 */ /* 0x000fe40007f5e0ff */
[----:B------:R-:W-:-:S02]  /*0fa0*/  ISETP.NE.U32.AND P0, PT, R10, RZ, PT ;  /* 0x000000ff0a00720c */ /* 0x000fc40003f05070 */
[----:B------:R-:W-:Y:S02]  /*0fb0*/  IADD3.X R5, PT, PT, RZ, ~R2, RZ, P2, !PT ;  /* 0x80000002ff057210 */ /* 0x000fe400017fe4ff */
[----:B------:R-:W-:Y:S01]  /*0fc0*/  SEL R4, R3, R4, !P1 ;  /* 0x0000000403047207 */ /* 0x000fe20004800000 */
[----:B------:R-:W-:Y:S01]  /*0fd0*/  HFMA2 R3, -RZ, RZ, 0, 0 ;  /* 0x00000000ff037431 */ /* 0x000fe200000001ff */
[----:B------:R-:W-:Y:S02]  /*0fe0*/  ISETP.NE.AND.EX P0, PT, R0, RZ, PT, P0 ;  /* 0x000000ff0000720c */ /* 0x000fe40003f05300 */
[----:B------:R-:W-:Y:S01]  /*0ff0*/  SEL R0, R5, R2, !P1 ;  /* 0x0000000205007207 */ /* 0x000fe20004800000 */
[----:B------:R-:W-:Y:S01]  /*1000*/  IMAD.MOV.U32 R2, RZ, RZ, R16 ;  /* 0x000000ffff027224 */ /* 0x000fe200078e0010 */
[----:B------:R-:W-:Y:S02]  /*1010*/  SEL R4, R4, 0xffffffff, P0 ;  /* 0xffffffff04047807 */ /* 0x000fe40000000000 */
[----:B------:R-:W-:Y:S01]  /*1020*/  SEL R0, R0, 0xffffffff, P0 ;  /* 0xffffffff00007807 */ /* 0x000fe20000000000 */
[----:B------:R-:W-:Y:S06]  /*1030*/  RET.REL.NODEC R2 `(_Z18per_element_kernelPlS_S_ll) ;  /* 0xffffffec02f07950 */ /* 0x000fec0003c3ffff */
.L_x_8:
[----:B------:R-:W-:-:S00]  /*1040*/  BRA `(.L_x_8) ;  /* 0xfffffffc00fc7947 */ /* 0x000fc0000383ffff */
[----:B------:R-:W-:-:S00]  /*1050*/  NOP ;  /* 0x0000000000007918 */ /* 0x000fc00000000000 */
        /* <DEDUP_REMOVED lines=10> */
.L_x_23:


//--------------------- .text._Z20per_column_AB_kernelPlS_S_ll --------------------------
	.section	.text._Z20per_column_AB_kernelPlS_S_ll,"ax",@progbits
	.align	128
        .global         _Z20per_column_AB_kernelPlS_S_ll
        .type           _Z20per_column_AB_kernelPlS_S_ll,@function
        .size           _Z20per_column_AB_kernelPlS_S_ll,(.L_x_25 - _Z20per_column_AB_kernelPlS_S_ll)
        .other          _Z20per_column_AB_kernelPlS_S_ll,@"STO_CUDA_ENTRY STV_DEFAULT"
_Z20per_column_AB_kernelPlS_S_ll:
.text._Z20per_column_AB_kernelPlS_S_ll:
[----:B------:R-:W-:Y:S01]  /*0000*/  LDC R1, c[0x0][0x37c] ;  /* 0x0000df00ff017b82 */ /* 0x000fe20000000800 */
[----:B------:R-:W0:Y:S07]  /*0010*/  S2R R0, SR_TID.X ;  /* 0x0000000000007919 */ /* 0x000e2e0000002100 */
[----:B------:R-:W1:Y:S01]  /*0020*/  LDC.64 R6, c[0x0][0x398] ;  /* 0x0000e600ff067b82 */ /* 0x000e620000000a00 */
[----:B------:R-:W0:Y:S01]  /*0030*/  LDCU UR4, c[0x0][0x364] ;  /* 0x00006c80ff0477ac */ /* 0x000e220008000800 */
[----:B------:R-:W0:Y:S06]  /*0040*/  S2R R3, SR_TID.Y ;  /* 0x0000000000037919 */ /* 0x000e2c0000002200 */
[----:B------:R-:W2:Y:S01]  /*0050*/  LDC.64 R4, c[0x0][0x3a0] ;  /* 0x0000e800ff047b82 */ /* 0x000ea20000000a00 */
[----:B-1----:R-:W-:-:S04]  /*0060*/  ISETP.GE.U32.AND P0, PT, R6, 0x1, PT ;  /* 0x000000010600780c */ /* 0x002fc80003f06070 */
[----:B------:R-:W-:Y:S01]  /*0070*/  ISETP.GE.AND.EX P0, PT, R7, RZ, PT, P0 ;  /* 0x000000ff0700720c */ /* 0x000fe20003f06300 */
[----:B0-----:R-:W-:-:S05]  /*0080*/  IMAD R0, R0, UR4, R3 ;  /* 0x0000000400007c24 */ /* 0x001fca000f8e0203 */
[----:B--2---:R-:W-:-:S04]  /*0090*/  ISETP.GE.U32.AND P1, PT, R0, R4, PT ;  /* 0x000000040000720c */ /* 0x004fc80003f26070 */
[----:B------:R-:W-:-:S13]  /*00a0*/  ISETP.GE.OR.EX P0, PT, RZ, R5, !P0, P1 ;  /* 0x00000005ff00720c */ /* 0x000fda0004706710 */
[----:B------:R-:W-:Y:S05]  /*00b0*/  @P0 EXIT ;  /* 0x000000000000094d */ /* 0x000fea0003800000 */
[----:B------:R-:W0:Y:S01]  /*00c0*/  S2UR UR8, SR_CTAID.X ;  /* 0x00000000000879c3 */ /* 0x000e220000002500 */
[C-C-:B------:R-:W-:Y:S01]  /*00d0*/  SHF.L.U64.HI R2, R4.reuse, 0x6, R5.reuse ;  /* 0x0000000604027819 */ /* 0x140fe20000010205 */
[----:B------:R-:W1:Y:S01]  /*00e0*/  LDCU.64 UR12, c[0x0][0x358] ;  /* 0x00006b00ff0c77ac */ /* 0x000e620008000a00 */
[----:B------:R-:W-:Y:S01]  /*00f0*/  SHF.L.U64.HI R5, R4, 0x3, R5 ;  /* 0x0000000304057819 */ /* 0x000fe20000010205 */
[----:B------:R-:W-:Y:S01]  /*0100*/  UMOV UR6, URZ ;  /* 0x000000ff00067c82 */ /* 0x000fe20008000000 */
[----:B------:R-:W-:-:S05]  /*0110*/  UMOV UR7, URZ ;  /* 0x000000ff00077c82 */ /* 0x000fca0008000000 */
.L_x_14:
[----:B--2-4-:R-:W2:Y:S01]  /*0120*/  LDC.64 R8, c[0x0][0x3a0] ;  /* 0x0000e800ff087b82 */ /* 0x014ea20000000a00 */
[----:B---3--:R-:W3:Y:S01]  /*0130*/  LDCU.64 UR16, c[0x0][0x398] ;  /* 0x00007300ff1077ac */ /* 0x008ee20008000a00 */
[----:B------:R-:W-:Y:S01]  /*0140*/  HFMA2 R7, -RZ, RZ, 0, 0 ;  /* 0x00000000ff077431 */ /* 0x000fe200000001ff */
[----:B------:R-:W-:Y:S01]  /*0150*/  MOV R6, R0 ;  /* 0x0000000000067202 */ /* 0x000fe20000000f00 */
[----:B0-----:R-:W-:Y:S01]  /*0160*/  IMAD.MOV.U32 R15, RZ, RZ, RZ ;  /* 0x000000ffff0f7224 */ /* 0x001fe200078e00ff */
[----:B0-----:R-:W-:Y:S01]  /*0170*/  MOV R14, UR8 ;  /* 0x00000008000e7c02 */ /* 0x001fe20008000f00 */
[----:B------:R-:W-:Y:S01]  /*0180*/  UMOV UR4, UR8 ;  /* 0x0000000800047c82 */ /* 0x000fe20008000000 */
[----:B------:R-:W-:Y:S01]  /*0190*/  UMOV UR5, URZ ;  /* 0x000000ff00057c82 */ /* 0x000fe20008000000 */
[----:B------:R-:W0:Y:S01]  /*01a0*/  LDC.64 R10, c[0x0][0x380] ;  /* 0x0000e000ff0a7b82 */ /* 0x000e220000000a00 */
[----:B---3--:R-:W-:-:S04]  /*01b0*/  UISETP.GE.U32.AND UP1, UPT, UR16, 0x8, UPT ;  /* 0x000000081000788c */ /* 0x008fc8000bf26070 */
[----:B------:R-:W-:Y:S01]  /*01c0*/  UISETP.GE.U32.AND.EX UP1, UPT, UR17, URZ, UPT, UP1 ;  /* 0x000000ff1100728c */ /* 0x000fe2000bf26110 */
[C---:B--2---:R-:W-:Y:S02]  /*01d0*/  IMAD R16, R8.reuse, UR7, RZ ;  /* 0x0000000708107c24 */ /* 0x044fe4000f8e02ff */
[----:B------:R-:W-:-:S04]  /*01e0*/  IMAD.WIDE.U32 R12, R8, UR6, R6 ;  /* 0x00000006080c7c25 */ /* 0x000fc8000f8e0006 */
[----:B------:R-:W-:Y:S02]  /*01f0*/  IMAD R17, R9, UR6, R16 ;  /* 0x0000000609117c24 */ /* 0x000fe4000f8e0210 */
[----:B------:R-:W-:Y:S01]  /*0200*/  IMAD.WIDE.U32 R6, R8, UR6, R14 ;  /* 0x0000000608067c25 */ /* 0x000fe2000f8e000e */
[----:B------:R-:W-:Y:S02]  /*0210*/  UIADD3 UR6, UP0, UPT, UR6, 0x1, URZ ;  /* 0x0000000106067890 */ /* 0x000fe4000ff1e0ff */
[----:B------:R-:W-:Y:S02]  /*0220*/  IADD3 R3, PT, PT, R13, R17, RZ ;  /* 0x000000110d037210 */ /* 0x000fe40007ffe0ff */
[----:B0-----:R-:W-:Y:S01]  /*0230*/  LEA R10, P0, R6, R10, 0x3 ;  /* 0x0000000a060a7211 */ /* 0x001fe200078018ff */
[----:B------:R-:W-:Y:S02]  /*0240*/  UIADD3.X UR7, UPT, UPT, URZ, UR7, URZ, UP0, !UPT ;  /* 0x00000007ff077290 */ /* 0x000fe400087fe4ff */
[----:B------:R-:W-:Y:S01]  /*0250*/  IMAD R13, R3, R8, RZ ;  /* 0x00000008030d7224 */ /* 0x000fe200078e02ff */
[----:B------:R-:W-:Y:S01]  /*0260*/  IADD3 R3, PT, PT, R17, R7, RZ ;  /* 0x0000000711037210 */ /* 0x000fe20007ffe0ff */
[----:B------:R-:W-:-:S02]  /*0270*/  UISETP.NE.U32.AND UP0, UPT, UR6, UR16, UPT ;  /* 0x000000100600728c */ /* 0x000fc4000bf05070 */
[----:B------:R-:W-:Y:S01]  /*0280*/  IMAD R7, R12, R9, R13 ;  /* 0x000000090c077224 */ /* 0x000fe200078e020d */
[----:B------:R-:W-:Y:S01]  /*0290*/  LEA.HI.X R11, R6, R11, R3, 0x3, P0 ;  /* 0x0000000b060b7211 */ /* 0x000fe200000f1c03 */
[----:B------:R-:W-:Y:S01]  /*02a0*/  IMAD.WIDE.U32 R12, R12, R8, UR4 ;  /* 0x000000040c0c7e25 */ /* 0x000fe2000f8e0008 */
[----:B------:R-:W-:Y:S01]  /*02b0*/  UISETP.NE.AND.EX UP0, UPT, UR7, UR17, UPT, UP0 ;  /* 0x000000110700728c */ /* 0x000fe2000bf05300 */
[----:B------:R-:W-:-:S03]  /*02c0*/  UMOV UR4, URZ ;  /* 0x000000ff00047c82 */ /* 0x000fc60008000000 */
[----:B------:R-:W-:Y:S01]  /*02d0*/  IADD3 R3, PT, PT, R13, R7, RZ ;  /* 0x000000070d037210 */ /* 0x000fe20007ffe0ff */
[----:B------:R-:W-:Y:S06]  /*02e0*/  BRA.U !UP1, `(.L_x_9) ;  /* 0x0000000509a47547 */ /* 0x000fec000b800000 */
[----:B------:R-:W0:Y:S01]  /*02f0*/  LDCU.64 UR4, c[0x0][0x398] ;  /* 0x00007300ff0477ac */ /* 0x000e220008000a00 */
[----:B------:R-:W2:Y:S01]  /*0300*/  LDC.64 R14, c[0x0][0x390] ;  /* 0x0000e400ff0e7b82 */ /* 0x000ea20000000a00 */
[----:B------:R-:W3:Y:S01]  /*0310*/  LDCU.64 UR10, c[0x0][0x388] ;  /* 0x00007100ff0a77ac */ /* 0x000ee20008000a00 */
[----:B0-----:R-:W-:Y:S02]  /*0320*/  USHF.L.U32 UR14, UR4, 0x3, URZ ;  /* 0x00000003040e7899 */ /* 0x001fe400080006ff */
[----:B------:R-:W-:Y:S01]  /*0330*/  USHF.L.U64.HI UR9, UR4, 0x3, UR5 ;  /* 0x0000000304097899 */ /* 0x000fe20008010205 */
[----:B---3--:R-:W-:Y:S01]  /*0340*/  LEA R6, P0, R0, UR10, 0x3 ;  /* 0x0000000a00067c11 */ /* 0x008fe2000f8018ff */
[----:B------:R-:W-:Y:S02]  /*0350*/  ULOP3.LUT UR4, UR4, 0xfffffff8, URZ, 0xc0, !UPT ;  /* 0xfffffff804047892 */ /* 0x000fe4000f8ec0ff */
[----:B--2---:R-:W-:Y:S01]  /*0360*/  IMAD.WIDE.U32 R14, R12, UR14, R14 ;  /* 0x0000000e0c0e7c25 */ /* 0x004fe2000f8e000e */
[----:B------:R-:W-:Y:S01]  /*0370*/  LEA.HI.X R7, R0, UR11, RZ, 0x3, P0 ;  /* 0x0000000b00077c11 */ /* 0x000fe200080f1cff */
[----:B------:R-:W-:-:S02]  /*0380*/  ULOP3.LUT UR5, UR5, 0x7fffffff, URZ, 0xc0, !UPT ;  /* 0x7fffffff05057892 */ /* 0x000fc4000f8ec0ff */
[----:B------:R-:W-:Y:S01]  /*0390*/  IMAD R16, R12, UR9, RZ ;  /* 0x000000090c107c24 */ /* 0x000fe2000f8e02ff */
[----:B------:R-:W-:-:S03]  /*03a0*/  IADD3 R22, P1, PT, R14, 0x20, RZ ;  /* 0x000000200e167810 */ /* 0x000fc60007f3e0ff */
[----:B------:R-:W-:-:S04]  /*03b0*/  IMAD R23, R3, UR14, R16 ;  /* 0x0000000e03177c24 */ /* 0x000fc8000f8e0210 */
[----:B------:R-:W-:-:S07]  /*03c0*/  IMAD.X R23, R15, 0x1, R23, P1 ;  /* 0x000000010f177824 */ /* 0x000fce00008e0617 */
.L_x_10:
[----:B01----:R-:W2:Y:S04]  /*03d0*/  LDG.E.64 R18, desc[UR12][R10.64] ;  /* 0x0000000c0a127981 */ /* 0x003ea8000c1e1b00 */
[----:B------:R-:W2:Y:S01]  /*03e0*/  LDG.E.64 R14, desc[UR12][R6.64] ;  /* 0x0000000c060e7981 */ /* 0x000ea2000c1e1b00 */
[----:B------:R-:W-:-:S04]  /*03f0*/  SHF.L.U32 R25, R4, 0x3, RZ ;  /* 0x0000000304197819 */ /* 0x000fc800000006ff */
[----:B------:R-:W-:-:S04]  /*0400*/  IADD3 R20, P0, PT, R6, R25, RZ ;  /* 0x0000001906147210 */ /* 0x000fc80007f1e0ff */
[----:B------:R-:W-:Y:S01]  /*0410*/  IADD3.X R21, PT, PT, R7, R5, RZ, P0, !PT ;  /* 0x0000000507157210 */ /* 0x000fe200007fe4ff */
[-C--:B--2---:R-:W-:Y:S02]  /*0420*/  IMAD R15, R15, R18.reuse, RZ ;  /* 0x000000120f0f7224 */ /* 0x084fe400078e02ff */
[----:B------:R-:W-:-:S04]  /*0430*/  IMAD.WIDE.U32 R16, R14, R18, RZ ;  /* 0x000000120e107225 */ /* 0x000fc800078e00ff */
[----:B------:R-:W-:Y:S01]  /*0440*/  IMAD R15, R19, R14, R15 ;  /* 0x0000000e130f7224 */ /* 0x000fe200078e020f */
[----:B------:R-:W-:Y:S01]  /*0450*/  MOV R26, R16 ;  /* 0x00000010001a7202 */ /* 0x000fe20000000f00 */
[----:B------:R-:W-:-:S03]  /*0460*/  IMAD.MOV.U32 R14, RZ, RZ, R22 ;  /* 0x000000ffff0e7224 */ /* 0x000fc600078e0016 */
[----:B------:R-:W-:Y:S02]  /*0470*/  IADD3 R27, PT, PT, R17, R15, RZ ;  /* 0x0000000f111b7210 */ /* 0x000fe40007ffe0ff */
[----:B------:R-:W-:-:S05]  /*0480*/  MOV R15, R23 ;  /* 0x00000017000f7202 */ /* 0x000fca0000000f00 */
[----:B------:R0:W-:Y:S04]  /*0490*/  STG.E.64 desc[UR12][R14.64+-0x20], R26 ;  /* 0xffffe01a0e007986 */ /* 0x0001e8000c101b0c */
[----:B------:R-:W2:Y:S04]  /*04a0*/  LDG.E.64 R16, desc[UR12][R20.64] ;  /* 0x0000000c14107981 */ /* 0x000ea8000c1e1b00 */
[----:B------:R-:W2:Y:S01]  /*04b0*/  LDG.E.64 R18, desc[UR12][R10.64] ;  /* 0x0000000c0a127981 */ /* 0x000ea2000c1e1b00 */
[----:B------:R-:W-:-:S04]  /*04c0*/  IADD3 R22, P0, PT, R20, R25, RZ ;  /* 0x0000001914167210 */ /* 0x000fc80007f1e0ff */
[----:B------:R-:W-:Y:S01]  /*04d0*/  IADD3.X R23, PT, PT, R21, R5, RZ, P0, !PT ;  /* 0x0000000515177210 */ /* 0x000fe200007fe4ff */
[----:B--2---:R-:W-:-:S04]  /*04e0*/  IMAD R17, R17, R18, RZ ;  /* 0x0000001211117224 */ /* 0x004fc800078e02ff */
[----:B------:R-:W-:Y:S02]  /*04f0*/  IMAD R29, R19, R16, R17 ;  /* 0x00000010131d7224 */ /* 0x000fe400078e0211 */
[----:B------:R-:W-:-:S04]  /*0500*/  IMAD.WIDE.U32 R16, R16, R18, RZ ;  /* 0x0000001210107225 */ /* 0x000fc800078e00ff */
[----:B------:R-:W-:Y:S01]  /*0510*/  IMAD.IADD R29, R17, 0x1, R29 ;  /* 0x00000001111d7824 */ /* 0x000fe200078e021d */
[----:B------:R-:W-:-:S05]  /*0520*/  MOV R28, R16 ;  /* 0x00000010001c7202 */ /* 0x000fca0000000f00 */
[----:B------:R1:W-:Y:S04]  /*0530*/  STG.E.64 desc[UR12][R14.64+-0x18], R28 ;  /* 0xffffe81c0e007986 */ /* 0x0003e8000c101b0c */
[----:B------:R-:W2:Y:S04]  /*0540*/  LDG.E.64 R16, desc[UR12][R22.64] ;  /* 0x0000000c16107981 */ /* 0x000ea8000c1e1b00 */
[----:B------:R-:W2:Y:S01]  /*0550*/  LDG.E.64 R18, desc[UR12][R10.64] ;  /* 0x0000000c0a127981 */ /* 0x000ea2000c1e1b00 */
[----:B------:R-:W-:-:S04]  /*0560*/  IADD3 R20, P0, PT, R22, R25, RZ ;  /* 0x0000001916147210 */ /* 0x000fc80007f1e0ff */
[----:B------:R-:W-:Y:S01]  /*0570*/  IADD3.X R21, PT, PT, R23, R5, RZ, P0, !PT ;  /* 0x0000000517157210 */ /* 0x000fe200007fe4ff */
[----:B--2---:R-:W-:-:S04]  /*0580*/  IMAD R17, R17, R18, RZ ;  /* 0x0000001211117224 */ /* 0x004fc800078e02ff */
[----:B0-----:R-:W-:Y:S02]  /*0590*/  IMAD R27, R19, R16, R17 ;  /* 0x00000010131b7224 */ /* 0x001fe400078e0211 */
[----:B------:R-:W-:-:S04]  /*05a0*/  IMAD.WIDE.U32 R16, R16, R18, RZ ;  /* 0x0000001210107225 */ /* 0x000fc800078e00ff */
[----:B------:R-:W-:Y:S01]  /*05b0*/  IMAD.MOV.U32 R26, RZ, RZ, R16 ;  /* 0x000000ffff1a7224 */ /* 0x000fe200078e0010 */
[----:B------:R-:W-:-:S05]  /*05c0*/  IADD3 R27, PT, PT, R17, R27, RZ ;  /* 0x0000001b111b7210 */ /* 0x000fca0007ffe0ff */
[----:B------:R0:W-:Y:S04]  /*05d0*/  STG.E.64 desc[UR12][R14.64+-0x10], R26 ;  /* 0xfffff01a0e007986 */ /* 0x0001e8000c101b0c */
[----:B------:R-:W2:Y:S04]  /*05e0*/  LDG.E.64 R16, desc[UR12][R20.64] ;  /* 0x0000000c14107981 */ /* 0x000ea8000c1e1b00 */
[----:B------:R-:W2:Y:S01]  /*05f0*/  LDG.E.64 R18, desc[UR12][R10.64] ;  /* 0x0000000c0a127981 */ /* 0x000ea2000c1e1b00 */
[----:B------:R-:W-:-:S04]  /*0600*/  IADD3 R22, P0, PT, R20, R25, RZ ;  /* 0x0000001914167210 */ /* 0x000fc80007f1e0ff */
[----:B------:R-:W-:Y:S01]  /*0610*/  IADD3.X R23, PT, PT, R21, R5, RZ, P0, !PT ;  /* 0x0000000515177210 */ /* 0x000fe200007fe4ff */
[----:B--2---:R-:W-:-:S04]  /*0620*/  IMAD R17, R17, R18, RZ ;  /* 0x0000001211117224 */ /* 0x004fc800078e02ff */
[----:B-1----:R-:W-:Y:S02]  /*0630*/  IMAD R29, R19, R16, R17 ;  /* 0x00000010131d7224 */ /* 0x002fe400078e0211 */
[----:B------:R-:W-:-:S05]  /*0640*/  IMAD.WIDE.U32 R16, R16, R18, RZ ;  /* 0x0000001210107225 */ /* 0x000fca00078e00ff */
[----:B------:R-:W-:Y:S02]  /*0650*/  IADD3 R29, PT, PT, R17, R29, RZ ;  /* 0x0000001d111d7210 */ /* 0x000fe40007ffe0ff */
[----:B------:R-:W-:-:S05]  /*0660*/  MOV R28, R16 ;  /* 0x00000010001c7202 */ /* 0x000fca0000000f00 */
[----:B------:R1:W-:Y:S04]  /*0670*/  STG.E.64 desc[UR12][R14.64+-0x8], R28 ;  /* 0xfffff81c0e007986 */ /* 0x0003e8000c101b0c */
[----:B------:R-:W2:Y:S04]  /*0680*/  LDG.E.64 R16, desc[UR12][R22.64] ;  /* 0x0000000c16107981 */ /* 0x000ea8000c1e1b00 */
[----:B------:R-:W2:Y:S01]  /*0690*/  LDG.E.64 R18, desc[UR12][R10.64] ;  /* 0x0000000c0a127981 */ /* 0x000ea2000c1e1b00 */
[----:B------:R-:W-:-:S05]  /*06a0*/  IADD3 R20, P0, PT, R22, R25, RZ ;  /* 0x0000001916147210 */ /* 0x000fca0007f1e0ff */
[----:B------:R-:W-:Y:S02]  /*06b0*/  IMAD.X R21, R23, 0x1, R5, P0 ;  /* 0x0000000117157824 */ /* 0x000fe400000e0605 */
[----:B--2---:R-:W-:-:S04]  /*06c0*/  IMAD R17, R17, R18, RZ ;  /* 0x0000001211117224 */ /* 0x004fc800078e02ff */
[----:B0-----:R-:W-:Y:S02]  /*06d0*/  IMAD R27, R19, R16, R17 ;  /* 0x00000010131b7224 */ /* 0x001fe400078e0211 */
[----:B------:R-:W-:-:S05]  /*06e0*/  IMAD.WIDE.U32 R16, R16, R18, RZ ;  /* 0x0000001210107225 */ /* 0x000fca00078e00ff */
        /* <DEDUP_REMOVED lines=8> */
[----:B-1----:R-:W-:Y:S02]  /*0770*/  IMAD R29, R19, R16, R17 ;  /* 0x00000010131d7224 */ /* 0x002fe400078e0211 */
        /* <DEDUP_REMOVED lines=8> */
[-C--:B--2---:R-:W-:Y:S02]  /*0800*/  IMAD R19, R19, R16.reuse, RZ ;  /* 0x0000001013137224 */ /* 0x084fe400078e02ff */
[----:B------:R-:W-:-:S04]  /*0810*/  IMAD.WIDE.U32 R20, R18, R16, RZ ;  /* 0x0000001012147225 */ /* 0x000fc800078e00ff */
[----:B------:R-:W-:-:S05]  /*0820*/  IMAD R19, R17, R18, R19 ;  /* 0x0000001211137224 */ /* 0x000fca00078e0213 */
[----:B------:R-:W-:-:S05]  /*0830*/  IADD3 R21, PT, PT, R21, R19, RZ ;  /* 0x0000001315157210 */ /* 0x000fca0007ffe0ff */
[----:B------:R0:W-:Y:S04]  /*0840*/  STG.E.64 desc[UR12][R14.64+0x10], R20 ;  /* 0x000010140e007986 */ /* 0x0001e8000c101b0c */
[----:B------:R-:W2:Y:S04]  /*0850*/  LDG.E.64 R24, desc[UR12][R24.64] ;  /* 0x0000000c18187981 */ /* 0x000ea8000c1e1b00 */
[----:B------:R-:W2:Y:S01]  /*0860*/  LDG.E.64 R16, desc[UR12][R10.64] ;  /* 0x0000000c0a107981 */ /* 0x000ea2000c1e1b00 */
[----:B------:R-:W-:Y:S01]  /*0870*/  UIADD3 UR4, UP1, UPT, UR4, -0x8, URZ ;  /* 0xfffffff804047890 */ /* 0x000fe2000ff3e0ff */
[----:B------:R-:W-:-:S02]  /*0880*/  IADD3 R22, P1, PT, R14, 0x40, RZ ;  /* 0x000000400e167810 */ /* 0x000fc40007f3e0ff */
[----:B------:R-:W-:Y:S01]  /*0890*/  LEA R6, P0, R4, R6, 0x6 ;  /* 0x0000000604067211 */ /* 0x000fe200078030ff */
[----:B------:R-:W-:Y:S02]  /*08a0*/  UIADD3.X UR5, UPT, UPT, UR5, -0x1, URZ, UP1, !UPT ;  /* 0xffffffff05057890 */ /* 0x000fe40008ffe4ff */
[----:B------:R-:W-:Y:S01]  /*08b0*/  UISETP.NE.U32.AND UP1, UPT, UR4, URZ, UPT ;  /* 0x000000ff0400728c */ /* 0x000fe2000bf25070 */
[----:B------:R-:W-:-:S03]  /*08c0*/  IADD3.X R7, PT, PT, R7, R2, RZ, P0, !PT ;  /* 0x0000000207077210 */ /* 0x000fc600007fe4ff */
[----:B------:R-:W-:Y:S01]  /*08d0*/  UISETP.NE.AND.EX UP1, UPT, UR5, URZ, UPT, UP1 ;  /* 0x000000ff0500728c */ /* 0x000fe2000bf25310 */
[-C--:B--2---:R-:W-:Y:S02]  /*08e0*/  IMAD R23, R25, R16.reuse, RZ ;  /* 0x0000001019177224 */ /* 0x084fe400078e02ff */
[----:B------:R-:W-:-:S04]  /*08f0*/  IMAD.WIDE.U32 R18, R24, R16, RZ ;  /* 0x0000001018127225 */ /* 0x000fc800078e00ff */
[----:B------:R-:W-:-:S05]  /*0900*/  IMAD R23, R17, R24, R23 ;  /* 0x0000001811177224 */ /* 0x000fca00078e0217 */
[----:B------:R-:W-:Y:S01]  /*0910*/  IADD3 R19, PT, PT, R19, R23, RZ ;  /* 0x0000001713137210 */ /* 0x000fe20007ffe0ff */
[----:B------:R-:W-:-:S04]  /*0920*/  IMAD.X R23, RZ, RZ, R15, P1 ;  /* 0x000000ffff177224 */ /* 0x000fc800008e060f */
[----:B------:R0:W-:Y:S01]  /*0930*/  STG.E.64 desc[UR12][R14.64+0x18], R18 ;  /* 0x000018120e007986 */ /* 0x0001e2000c101b0c */
[----:B------:R-:W-:Y:S05]  /*0940*/  BRA.U UP1, `(.L_x_10) ;  /* 0xfffffff901a07547 */ /* 0x000fea000b83ffff */
[----:B------:R-:W1:Y:S02]  /*0950*/  LDCU.64 UR4, c[0x0][0x398] ;  /* 0x00007300ff0477ac */ /* 0x000e640008000a00 */
[----:B-1----:R-:W-:Y:S02]  /*0960*/  ULOP3.LUT UR4, UR4, 0xfffffff8, URZ, 0xc0, !UPT ;  /* 0xfffffff804047892 */ /* 0x002fe4000f8ec0ff */
[----:B------:R-:W-:-:S12]  /*0970*/  ULOP3.LUT UR5, UR5, 0x7fffffff, URZ, 0xc0, !UPT ;  /* 0x7fffffff05057892 */ /* 0x000fd8000f8ec0ff */
.L_x_9:
[----:B------:R-:W2:Y:S02]  /*0980*/  LDCU UR10, c[0x0][0x398] ;  /* 0x00007300ff0a77ac */ /* 0x000ea40008000800 */
[----:B--2---:R-:W-:-:S04]  /*0990*/  ULOP3.LUT UR9, UR10, 0x7, URZ, 0xc0, !UPT ;  /* 0x000000070a097892 */ /* 0x004fc8000f8ec0ff */
[----:B------:R-:W-:-:S04]  /*09a0*/  UISETP.NE.U32.AND UP1, UPT, UR9, URZ, UPT ;  /* 0x000000ff0900728c */ /* 0x000fc8000bf25070 */
[----:B------:R-:W-:-:S09]  /*09b0*/  UISETP.NE.AND.EX UP1, UPT, URZ, URZ, UPT, UP1 ;  /* 0x000000ffff00728c */ /* 0x000fd2000bf25310 */
[----:B------:R-:W-:Y:S05]  /*09c0*/  BRA.U !UP1, `(.L_x_11) ;  /* 0x0000000909147547 */ /* 0x000fea000b800000 */
[----:B------:R-:W-:Y:S02]  /*09d0*/  UIADD3 UR9, UP1, UPT, UR9, -0x1, URZ ;  /* 0xffffffff09097890 */ /* 0x000fe4000ff3e0ff */
[----:B------:R-:W-:Y:S02]  /*09e0*/  ULOP3.LUT UR10, UR10, 0x3, URZ, 0xc0, !UPT ;  /* 0x000000030a0a7892 */ /* 0x000fe4000f8ec0ff */
[----:B------:R-:W-:Y:S02]  /*09f0*/  UIADD3.X UR11, UPT, UPT, URZ, -0x1, URZ, UP1, !UPT ;  /* 0xffffffffff0b7890 */ /* 0x000fe40008ffe4ff */
[----:B------:R-:W-:Y:S02]  /*0a00*/  UISETP.GE.U32.AND UP2, UPT, UR9, 0x3, UPT ;  /* 0x000000030900788c */ /* 0x000fe4000bf46070 */
[----:B------:R-:W-:Y:S02]  /*0a10*/  UISETP.NE.U32.AND UP1, UPT, UR10, URZ, UPT ;  /* 0x000000ff0a00728c */ /* 0x000fe4000bf25070 */
[----:B------:R-:W-:-:S02]  /*0a20*/  UISETP.GE.U32.AND.EX UP2, UPT, UR11, URZ, UPT, UP2 ;  /* 0x000000ff0b00728c */ /* 0x000fc4000bf46120 */
[----:B------:R-:W-:-:S07]  /*0a30*/  UISETP.NE.AND.EX UP1, UPT, URZ, URZ, UPT, UP1 ;  /* 0x000000ffff00728c */ /* 0x000fce000bf25310 */
[----:B------:R-:W-:Y:S05]  /*0a40*/  BRA.U !UP2, `(.L_x_12) ;  /* 0x000000010ae47547 */ /* 0x000fea000b800000 */
[----:B------:R-:W2:Y:S01]  /*0a50*/  LDCU.64 UR14, c[0x0][0x388] ;  /* 0x00007100ff0e77ac */ /* 0x000ea20008000a00 */
[----:B------:R-:W-:Y:S01]  /*0a60*/  HFMA2 R7, -RZ, RZ, 0, 0 ;  /* 0x00000000ff077431 */ /* 0x000fe200000001ff */
[----:B------:R-:W-:Y:S01]  /*0a70*/  MOV R6, R0 ;  /* 0x0000000000067202 */ /* 0x000fe20000000f00 */
[C---:B0-----:R-:W-:Y:S01]  /*0a80*/  IMAD R14, R8.reuse, UR5, RZ ;  /* 0x00000005080e7c24 */ /* 0x041fe2000f8e02ff */
[----:B-1----:R-:W3:Y:S03]  /*0a90*/  LDG.E.64 R20, desc[UR12][R10.64] ;  /* 0x0000000c0a147981 */ /* 0x002ee6000c1e1b00 */
[----:B------:R-:W-:Y:S02]  /*0aa0*/  IMAD R15, R9, UR4, R14 ;  /* 0x00000004090f7c24 */ /* 0x000fe4000f8e020e */
[----:B------:R-:W-:-:S05]  /*0ab0*/  IMAD.WIDE.U32 R6, R8, UR4, R6 ;  /* 0x0000000408067c25 */ /* 0x000fca000f8e0006 */
[----:B------:R-:W-:Y:S02]  /*0ac0*/  IADD3 R7, PT, PT, R7, R15, RZ ;  /* 0x0000000f07077210 */ /* 0x000fe40007ffe0ff */
[----:B--2---:R-:W-:-:S04]  /*0ad0*/  LEA R18, P0, R6, UR14, 0x3 ;  /* 0x0000000e06127c11 */ /* 0x004fc8000f8018ff */
[----:B------:R-:W-:Y:S01]  /*0ae0*/  LEA.HI.X R19, R6, UR15, R7, 0x3, P0 ;  /* 0x0000000f06137c11 */ /* 0x000fe200080f1c07 */
[----:B------:R-:W0:Y:S04]  /*0af0*/  LDCU.64 UR14, c[0x0][0x390] ;  /* 0x00007200ff0e77ac */ /* 0x000e280008000a00 */
[----:B------:R-:W3:Y:S01]  /*0b00*/  LDG.E.64 R6, desc[UR12][R18.64] ;  /* 0x0000000c12067981 */ /* 0x000ee2000c1e1b00 */
[----:B------:R-:W-:Y:S01]  /*0b10*/  MOV R15, UR5 ;  /* 0x00000005000f7c02 */ /* 0x000fe20008000f00 */
[----:B------:R-:W-:Y:S02]  /*0b20*/  IMAD.U32 R14, RZ, RZ, UR4 ;  /* 0x00000004ff0e7e24 */ /* 0x000fe4000f8e00ff */
[----:B------:R-:W-:Y:S02]  /*0b30*/  IMAD R17, R3, UR16, RZ ;  /* 0x0000001003117c24 */ /* 0x000fe4000f8e02ff */
[----:B------:R-:W-:Y:S01]  /*0b40*/  IMAD.WIDE.U32 R14, R12, UR16, R14 ;  /* 0x000000100c0e7c25 */ /* 0x000fe2000f8e000e */
[----:B------:R-:W-:-:S03]  /*0b50*/  SHF.L.U32 R23, R4, 0x3, RZ ;  /* 0x0000000304177819 */ /* 0x000fc600000006ff */
[----:B------:R-:W-:Y:S02]  /*0b60*/  IMAD R25, R12, UR17, R17 ;  /* 0x000000110c197c24 */ /* 0x000fe4000f8e0211 */
[-C--:B---3--:R-:W-:Y:S02]  /*0b70*/  IMAD R7, R7, R20.reuse, RZ ;  /* 0x0000001407077224 */ /* 0x088fe400078e02ff */
[----:B------:R-:W-:Y:S01]  /*0b80*/  IMAD.WIDE.U32 R16, R6, R20, RZ ;  /* 0x0000001406107225 */ /* 0x000fe200078e00ff */
[----:B------:R-:W-:-:S03]  /*0b90*/  IADD3 R20, P1, PT, R18, R23, RZ ;  /* 0x0000001712147210 */ /* 0x000fc60007f3e0ff */
[----:B------:R-:W-:Y:S01]  /*0ba0*/  IMAD R27, R21, R6, R7 ;  /* 0x00000006151b7224 */ /* 0x000fe200078e0207 */
[----:B------:R-:W-:Y:S02]  /*0bb0*/  IADD3 R7, PT, PT, R15, R25, RZ ;  /* 0x000000190f077210 */ /* 0x000fe40007ffe0ff */
[C---:B0-----:R-:W-:Y:S01]  /*0bc0*/  LEA R6, P0, R14.reuse, UR14, 0x3 ;  /* 0x0000000e0e067c11 */ /* 0x041fe2000f8018ff */
[----:B------:R-:W-:Y:S01]  /*0bd0*/  IMAD.IADD R27, R17, 0x1, R27 ;  /* 0x00000001111b7824 */ /* 0x000fe200078e021b */
[----:B------:R-:W-:Y:S02]  /*0be0*/  MOV R26, R16 ;  /* 0x00000010001a7202 */ /* 0x000fe40000000f00 */
[----:B------:R-:W-:Y:S02]  /*0bf0*/  LEA.HI.X R7, R14, UR15, R7, 0x3, P0 ;  /* 0x0000000f0e077c11 */ /* 0x000fe400080f1c07 */
[----:B------:R-:W-:-:S03]  /*0c00*/  IADD3.X R21, PT, PT, R19, R5, RZ, P1, !PT ;  /* 0x0000000513157210 */ /* 0x000fc60000ffe4ff */
[----:B------:R2:W-:Y:S04]  /*0c10*/  STG.E.64 desc[UR12][R6.64], R26 ;  /* 0x0000001a06007986 */ /* 0x0005e8000c101b0c */
[----:B------:R-:W3:Y:S04]  /*0c20*/  LDG.E.64 R16, desc[UR12][R20.64] ;  /* 0x0000000c14107981 */ /* 0x000ee8000c1e1b00 */
[----:B------:R-:W3:Y:S01]  /*0c30*/  LDG.E.64 R14, desc[UR12][R10.64] ;  /* 0x0000000c0a0e7981 */ /* 0x000ee2000c1e1b00 */
[----:B------:R-:W-:-:S04]  /*0c40*/  IADD3 R24, P0, PT, R20, R23, RZ ;  /* 0x0000001714187210 */ /* 0x000fc80007f1e0ff */
[----:B------:R-:W-:Y:S01]  /*0c50*/  IADD3.X R25, PT, PT, R21, R5, RZ, P0, !PT ;  /* 0x0000000515197210 */ /* 0x000fe200007fe4ff */
[-C--:B---3--:R-:W-:Y:S02]  /*0c60*/  IMAD R17, R17, R14.reuse, RZ ;  /* 0x0000000e11117224 */ /* 0x088fe400078e02ff */
[----:B------:R-:W-:-:S04]  /*0c70*/  IMAD.WIDE.U32 R18, R16, R14, RZ ;  /* 0x0000000e10127225 */ /* 0x000fc800078e00ff */
[----:B------:R-:W-:Y:S01]  /*0c80*/  IMAD R17, R15, R16, R17 ;  /* 0x000000100f117224 */ /* 0x000fe200078e0211 */
[----:B------:R-:W-:-:S04]  /*0c90*/  MOV R28, R18 ;  /* 0x00000012001c7202 */ /* 0x000fc80000000f00 */
[----:B------:R-:W-:-:S05]  /*0ca0*/  IADD3 R29, PT, PT, R19, R17, RZ ;  /* 0x00000011131d7210 */ /* 0x000fca0007ffe0ff */
[----:B------:R2:W-:Y:S04]  /*0cb0*/  STG.E.64 desc[UR12][R6.64+0x8], R28 ;  /* 0x0000081c06007986 */ /* 0x0005e8000c101b0c */
[----:B------:R-:W3:Y:S04]  /*0cc0*/  LDG.E.64 R16, desc[UR12][R24.64] ;  /* 0x0000000c18107981 */ /* 0x000ee8000c1e1b00 */
[----:B------:R-:W3:Y:S01]  /*0cd0*/  LDG.E.64 R14, desc[UR12][R10.64] ;  /* 0x0000000c0a0e7981 */ /* 0x000ee2000c1e1b00 */
[----:B------:R-:W-:-:S05]  /*0ce0*/  IADD3 R18, P0, PT, R24, R23, RZ ;  /* 0x0000001718127210 */ /* 0x000fca0007f1e0ff */
[----:B------:R-:W-:Y:S02]  /*0cf0*/  IMAD.X R19, R25, 0x1, R5, P0 ;  /* 0x0000000119137824 */ /* 0x000fe400000e0605 */
[-C--:B---3--:R-:W-:Y:S02]  /*0d00*/  IMAD R17, R17, R14.reuse, RZ ;  /* 0x0000000e11117224 */ /* 0x088fe400078e02ff */
[----:B------:R-:W-:-:S04]  /*0d10*/  IMAD.WIDE.U32 R20, R16, R14, RZ ;  /* 0x0000000e10147225 */ /* 0x000fc800078e00ff */
[----:B------:R-:W-:-:S05]  /*0d20*/  IMAD R17, R15, R16, R17 ;  /* 0x000000100f117224 */ /* 0x000fca00078e0211 */
[----:B------:R-:W-:-:S05]  /*0d30*/  IADD3 R21, PT, PT, R21, R17, RZ ;  /* 0x0000001115157210 */ /* 0x000fca0007ffe0ff */
[----:B------:R2:W-:Y:S04]  /*0d40*/  STG.E.64 desc[UR12][R6.64+0x10], R20 ;  /* 0x0000101406007986 */ /* 0x0005e8000c101b0c */
[----:B------:R-:W3:Y:S04]  /*0d50*/  LDG.E.64 R18, desc[UR12][R18.64] ;  /* 0x0000000c12127981 */ /* 0x000ee8000c1e1b00 */
[----:B------:R-:W3:Y:S01]  /*0d60*/  LDG.E.64 R14, desc[UR12][R10.64] ;  /* 0x0000000c0a0e7981 */ /* 0x000ee2000c1e1b00 */
[----:B------:R-:W-:-:S04]  /*0d70*/  UIADD3 UR4, UP2, UPT, UR4, 0x4, URZ ;  /* 0x0000000404047890 */ /* 0x000fc8000ff5e0ff */
[----:B------:R-:W-:Y:S01]  /*0d80*/  UIADD3.X UR5, UPT, UPT, URZ, UR5, URZ, UP2, !UPT ;  /* 0x00000005ff057290 */ /* 0x000fe200097fe4ff */
[-C--:B---3--:R-:W-:Y:S02]  /*0d90*/  IMAD R23, R19, R14.reuse, RZ ;  /* 0x0000000e13177224 */ /* 0x088fe400078e02ff */
[----:B------:R-:W-:-:S04]  /*0da0*/  IMAD.WIDE.U32 R16, R18, R14, RZ ;  /* 0x0000000e12107225 */ /* 0x000fc800078e00ff */
[----:B------:R-:W-:-:S05]  /*0db0*/  IMAD R23, R15, R18, R23 ;  /* 0x000000120f177224 */ /* 0x000fca00078e0217 */
[----:B------:R-:W-:-:S05]  /*0dc0*/  IADD3 R17, PT, PT, R17, R23, RZ ;  /* 0x0000001711117210 */ /* 0x000fca0007ffe0ff */
[----:B------:R2:W-:Y:S02]  /*0dd0*/  STG.E.64 desc[UR12][R6.64+0x18], R16 ;  /* 0x0000181006007986 */ /* 0x0005e4000c101b0c */
.L_x_12:
[----:B------:R-:W-:Y:S05]  /*0de0*/  BRA.U !UP1, `(.L_x_11) ;  /* 0x00000005090c7547 */ /* 0x000fea000b800000 */
[----:B------:R-:W-:Y:S02]  /*0df0*/  UISETP.NE.U32.AND UP1, UPT, UR10, 0x1, UPT ;  /* 0x000000010a00788c */ /* 0x000fe4000bf25070 */
[----:B------:R-:W-:Y:S02]  /*0e00*/  ULOP3.LUT UP2, URZ, UR16, 0x1, URZ, 0xc0, !UPT ;  /* 0x0000000110ff7892 */ /* 0x000fe4000f84c0ff */
[----:B------:R-:W-:-:S09]  /*0e10*/  UISETP.NE.AND.EX UP1, UPT, URZ, URZ, UPT, UP1 ;  /* 0x000000ffff00728c */ /* 0x000fd2000bf25310 */
[----:B------:R-:W-:Y:S05]  /*0e20*/  BRA.U !UP1, `(.L_x_13) ;  /* 0x0000000109947547 */ /* 0x000fea000b800000 */
[----:B------:R-:W3:Y:S01]  /*0e30*/  LDCU.64 UR10, c[0x0][0x388] ;  /* 0x00007100ff0a77ac */ /* 0x000ee20008000a00 */
[----:B--2---:R-:W-:Y:S01]  /*0e40*/  HFMA2 R7, -RZ, RZ, 0, 0 ;  /* 0x00000000ff077431 */ /* 0x004fe200000001ff */
[----:B------:R-:W-:Y:S01]  /*0e50*/  MOV R6, R0 ;  /* 0x0000000000067202 */ /* 0x000fe20000000f00 */
[----:B0-----:R-:W-:-:S04]  /*0e60*/  IMAD R14, R8, UR5, RZ ;  /* 0x00000005080e7c24 */ /* 0x001fc8000f8e02ff */
[----:B------:R-:W-:Y:S02]  /*0e70*/  IMAD R15, R9, UR4, R14 ;  /* 0x00000004090f7c24 */ /* 0x000fe4000f8e020e */
[----:B------:R-:W-:-:S04]  /*0e80*/  IMAD.WIDE.U32 R6, R8, UR4, R6 ;  /* 0x0000000408067c25 */ /* 0x000fc8000f8e0006 */
[----:B------:R-:W-:Y:S01]  /*0e90*/  IMAD.IADD R15, R7, 0x1, R15 ;  /* 0x00000001070f7824 */ /* 0x000fe200078e020f */
[----:B---3--:R-:W-:-:S04]  /*0ea0*/  LEA R22, P0, R6, UR10, 0x3 ;  /* 0x0000000a06167c11 */ /* 0x008fc8000f8018ff */
[----:B------:R-:W-:Y:S01]  /*0eb0*/  LEA.HI.X R23, R6, UR11, R15, 0x3, P0 ;  /* 0x0000000b06177c11 */ /* 0x000fe200080f1c0f */
[----:B------:R-:W0:Y:S01]  /*0ec0*/  LDCU.64 UR10, c[0x0][0x390] ;  /* 0x00007200ff0a77ac */ /* 0x000e220008000a00 */
[----:B-1----:R-:W2:Y:S04]  /*0ed0*/  LDG.E.64 R14, desc[UR12][R10.64] ;  /* 0x0000000c0a0e7981 */ /* 0x002ea8000c1e1b00 */
[----:B------:R-:W2:Y:S01]  /*0ee0*/  LDG.E.64 R6, desc[UR12][R22.64] ;  /* 0x0000000c16067981 */ /* 0x000ea2000c1e1b00 */
[----:B------:R-:W-:Y:S01]  /*0ef0*/  MOV R16, UR4 ;  /* 0x0000000400107c02 */ /* 0x000fe20008000f00 */
[----:B------:R-:W-:Y:S01]  /*0f00*/  IMAD R19, R3, UR16, RZ ;  /* 0x0000001003137c24 */ /* 0x000fe2000f8e02ff */
[----:B------:R-:W-:Y:S02]  /*0f10*/  MOV R17, UR5 ;  /* 0x0000000500117c02 */ /* 0x000fe40008000f00 */
[----:B------:R-:W-:Y:S01]  /*0f20*/  SHF.L.U32 R25, R4, 0x3, RZ ;  /* 0x0000000304197819 */ /* 0x000fe200000006ff */
[----:B------:R-:W-:-:S02]  /*0f30*/  IMAD R19, R12, UR17, R19 ;  /* 0x000000110c137c24 */ /* 0x000fc4000f8e0213 */
[----:B------:R-:W-:Y:S01]  /*0f40*/  IMAD.WIDE.U32 R16, R12, UR16, R16 ;  /* 0x000000100c107c25 */ /* 0x000fe2000f8e0010 */
[----:B------:R-:W-:-:S04]  /*0f50*/  IADD3 R24, P1, PT, R22, R25, RZ ;  /* 0x0000001916187210 */ /* 0x000fc80007f3e0ff */
[----:B------:R-:W-:Y:S01]  /*0f60*/  IADD3 R19, PT, PT, R17, R19, RZ ;  /* 0x0000001311137210 */ /* 0x000fe20007ffe0ff */
[----:B------:R-:W-:Y:S01]  /*0f70*/  IMAD.X R25, R23, 0x1, R5, P1 ;  /* 0x0000000117197824 */ /* 0x000fe200008e0605 */
[----:B0-----:R-:W-:-:S04]  /*0f80*/  LEA R18, P0, R16, UR10, 0x3 ;  /* 0x0000000a10127c11 */ /* 0x001fc8000f8018ff */
[----:B------:R-:W-:Y:S01]  /*0f90*/  LEA.HI.X R19, R16, UR11, R19, 0x3, P0 ;  /* 0x0000000b10137c11 */ /* 0x000fe200080f1c13 */
[-C--:B--2---:R-:W-:Y:S02]  /*0fa0*/  IMAD R7, R7, R14.reuse, RZ ;  /* 0x0000000e07077224 */ /* 0x084fe400078e02ff */
[----:B------:R-:W-:-:S04]  /*0fb0*/  IMAD.WIDE.U32 R20, R6, R14, RZ ;  /* 0x0000000e06147225 */ /* 0x000fc800078e00ff */
[----:B------:R-:W-:-:S05]  /*0fc0*/  IMAD R7, R15, R6, R7 ;  /* 0x000000060f077224 */ /* 0x000fca00078e0207 */
[----:B------:R-:W-:-:S05]  /*0fd0*/  IADD3 R21, PT, PT, R21, R7, RZ ;  /* 0x0000000715157210 */ /* 0x000fca0007ffe0ff */
[----:B------:R3:W-:Y:S04]  /*0fe0*/  STG.E.64 desc[UR12][R18.64], R20 ;  /* 0x0000001412007986 */ /* 0x0007e8000c101b0c */
[----:B------:R-:W2:Y:S04]  /*0ff0*/  LDG.E.64 R24, desc[UR12][R24.64] ;  /* 0x0000000c18187981 */ /* 0x000ea8000c1e1b00 */
[----:B------:R-:W2:Y:S01]  /*1000*/  LDG.E.64 R6, desc[UR12][R10.64] ;  /* 0x0000000c0a067981 */ /* 0x000ea2000c1e1b00 */
[----:B------:R-:W-:-:S04]  /*1010*/  UIADD3 UR4, UP1, UPT, UR4, 0x2, URZ ;  /* 0x0000000204047890 */ /* 0x000fc8000ff3e0ff */
[----:B------:R-:W-:Y:S01]  /*1020*/  UIADD3.X UR5, UPT, UPT, URZ, UR5, URZ, UP1, !UPT ;  /* 0x00000005ff057290 */ /* 0x000fe20008ffe4ff */
[-C--:B--2---:R-:W-:Y:S02]  /*1030*/  IMAD R17, R25, R6.reuse, RZ ;  /* 0x0000000619117224 */ /* 0x084fe400078e02ff */
[----:B------:R-:W-:-:S04]  /*1040*/  IMAD.WIDE.U32 R14, R24, R6, RZ ;  /* 0x00000006180e7225 */ /* 0x000fc800078e00ff */
[----:B------:R-:W-:-:S05]  /*1050*/  IMAD R17, R7, R24, R17 ;  /* 0x0000001807117224 */ /* 0x000fca00078e0211 */
[----:B------:R-:W-:-:S05]  /*1060*/  IADD3 R15, PT, PT, R15, R17, RZ ;  /* 0x000000110f0f7210 */ /* 0x000fca0007ffe0ff */
[----:B------:R3:W-:Y:S02]  /*1070*/  STG.E.64 desc[UR12][R18.64+0x8], R14 ;  /* 0x0000080e12007986 */ /* 0x0007e4000c101b0c */
.L_x_13:
[----:B------:R-:W-:Y:S05]  /*1080*/  BRA.U !UP2, `(.L_x_11) ;  /* 0x000000010a647547 */ /* 0x000fea000b800000 */
[----:B------:R-:W4:Y:S01]  /*1090*/  LDCU.64 UR10, c[0x0][0x388] ;  /* 0x00007100ff0a77ac */ /* 0x000f220008000a00 */
[----:B--2---:R-:W-:Y:S02]  /*10a0*/  HFMA2 R7, -RZ, RZ, 0, 0 ;  /* 0x00000000ff077431 */ /* 0x004fe400000001ff */
[C---:B0--3--:R-:W-:Y:S01]  /*10b0*/  IMAD R14, R8.reuse, UR5, RZ ;  /* 0x00000005080e7c24 */ /* 0x049fe2000f8e02ff */
[----:B------:R-:W-:Y:S01]  /*10c0*/  MOV R6, R0 ;  /* 0x0000000000067202 */ /* 0x000fe20000000f00 */
[----:B-1----:R-:W2:Y:S02]  /*10d0*/  LDG.E.64 R10, desc[UR12][R10.64] ;  /* 0x0000000c0a0a7981 */ /* 0x002ea4000c1e1b00 */
[----:B------:R-:W-:Y:S02]  /*10e0*/  IMAD R13, R9, UR4, R14 ;  /* 0x00000004090d7c24 */ /* 0x000fe4000f8e020e */
[----:B------:R-:W-:-:S04]  /*10f0*/  IMAD.WIDE.U32 R8, R8, UR4, R6 ;  /* 0x0000000408087c25 */ /* 0x000fc8000f8e0006 */
[----:B------:R-:W-:Y:S01]  /*1100*/  IMAD.IADD R7, R9, 0x1, R13 ;  /* 0x0000000109077824 */ /* 0x000fe200078e020d */
[----:B----4-:R-:W-:-:S04]  /*1110*/  LEA R6, P0, R8, UR10, 0x3 ;  /* 0x0000000a08067c11 */ /* 0x010fc8000f8018ff */
[----:B------:R-:W-:Y:S01]  /*1120*/  LEA.HI.X R7, R8, UR11, R7, 0x3, P0 ;  /* 0x0000000b08077c11 */ /* 0x000fe200080f1c07 */
[----:B------:R-:W0:Y:S05]  /*1130*/  LDCU.64 UR10, c[0x0][0x390] ;  /* 0x00007200ff0a77ac */ /* 0x000e2a0008000a00 */
[----:B------:R-:W2:Y:S01]  /*1140*/  LDG.E.64 R6, desc[UR12][R6.64] ;  /* 0x0000000c06067981 */ /* 0x000ea2000c1e1b00 */
[----:B------:R-:W-:Y:S01]  /*1150*/  MOV R8, UR4 ;  /* 0x0000000400087c02 */ /* 0x000fe20008000f00 */
[----:B------:R-:W-:Y:S01]  /*1160*/  IMAD R3, R3, UR16, RZ ;  /* 0x0000001003037c24 */ /* 0x000fe2000f8e02ff */
[----:B------:R-:W-:-:S03]  /*1170*/  MOV R9, UR5 ;  /* 0x0000000500097c02 */ /* 0x000fc60008000f00 */
[C---:B------:R-:W-:Y:S02]  /*1180*/  IMAD R17, R12.reuse, UR17, R3 ;  /* 0x000000110c117c24 */ /* 0x040fe4000f8e0203 */
[----:B------:R-:W-:-:S04]  /*1190*/  IMAD.WIDE.U32 R12, R12, UR16, R8 ;  /* 0x000000100c0c7c25 */ /* 0x000fc8000f8e0008 */
[-C--:B--2---:R-:W-:Y:S02]  /*11a0*/  IMAD R3, R7, R10.reuse, RZ ;  /* 0x0000000a07037224 */ /* 0x084fe400078e02ff */
[----:B------:R-:W-:-:S04]  /*11b0*/  IMAD.WIDE.U32 R8, R6, R10, RZ ;  /* 0x0000000a06087225 */ /* 0x000fc800078e00ff */
[----:B------:R-:W-:Y:S01]  /*11c0*/  IMAD R15, R11, R6, R3 ;  /* 0x000000060b0f7224 */ /* 0x000fe200078e0203 */
[----:B------:R-:W-:Y:S02]  /*11d0*/  IADD3 R3, PT, PT, R17, R13, RZ ;  /* 0x0000000d11037210 */ /* 0x000fe40007ffe0ff */
[C---:B0-----:R-:W-:Y:S02]  /*11e0*/  LEA R6, P0, R12.reuse, UR10, 0x3 ;  /* 0x0000000a0c067c11 */ /* 0x041fe4000f8018ff */
[----:B------:R-:W-:Y:S02]  /*11f0*/  IADD3 R9, PT, PT, R9, R15, RZ ;  /* 0x0000000f09097210 */ /* 0x000fe40007ffe0ff */
[----:B------:R-:W-:-:S05]  /*1200*/  LEA.HI.X R7, R12, UR11, R3, 0x3, P0 ;  /* 0x0000000b0c077c11 */ /* 0x000fca00080f1c03 */
[----:B------:R4:W-:Y:S04]  /*1210*/  STG.E.64 desc[UR12][R6.64], R8 ;  /* 0x0000000806007986 */ /* 0x0009e8000c101b0c */
.L_x_11:
[----:B------:R-:W-:Y:S05]  /*1220*/  BRA.U UP0, `(.L_x_14) ;  /* 0xffffffed00bc7547 */ /* 0x000fea000b83ffff */
[----:B-1----:R-:W-:Y:S05]  /*1230*/  EXIT ;  /* 0x000000000000794d */ /* 0x002fea0003800000 */
.L_x_15:
        /* <DEDUP_REMOVED lines=12> */
.L_x_25:


//--------------------- .text._Z17per_row_AB_kernelPlS_S_ll --------------------------
	.section	.text._Z17per_row_AB_kernelPlS_S_ll,"ax",@progbits
	.align	128
        .global         _Z17per_row_AB_kernelPlS_S_ll
        .type           _Z17per_row_AB_kernelPlS_S_ll,@function
        .size           _Z17per_row_AB_kernelPlS_S_ll,(.L_x_26 - _Z17per_row_AB_kernelPlS_S_ll)
        .other          _Z17per_row_AB_kernelPlS_S_ll,@"STO_CUDA_ENTRY STV_DEFAULT"
_Z17per_row_AB_kernelPlS_S_ll:
.text._Z17per_row_AB_kernelPlS_S_ll:
[----:B------:R-:W-:Y:S01]  /*0000*/  LDC R1, c[0x0][0x37c] ;  /* 0x0000df00ff017b82 */ /* 0x000fe20000000800 */
[----:B------:R-:W0:Y:S02]  /*0010*/  LDCU.64 UR16, c[0x0][0x3a0] ;  /* 0x00007400ff1077ac */ /* 0x000e240008000a00 */
[----:B0-----:R-:W-:-:S04]  /*0020*/  UISETP.GE.U32.AND UP0, UPT, UR16, 0x1, UPT ;  /* 0x000000011000788c */ /* 0x001fc8000bf06070 */
[----:B------:R-:W-:-:S06]  /*0030*/  UISETP.GE.AND.EX UP0, UPT, UR17, URZ, UPT, UP0 ;  /* 0x000000ff1100728c */ /* 0x000fcc000bf06300 */
[----:B------:R-:W-:-:S13]  /*0040*/  PLOP3.LUT P0, PT, PT, PT, UP0, 0x80, 0x8 ;  /* 0x000000000008781c */ /* 0x000fda0003f0f008 */
[----:B------:R-:W-:Y:S05]  /*0050*/  @!P0 EXIT ;  /* 0x000000000000894d */ /* 0x000fea0003800000 */
[----:B------:R-:W0:Y:S01]  /*0060*/  S2R R3, SR_TID.X ;  /* 0x0000000000037919 */ /* 0x000e220000002100 */
[----:B------:R-:W1:Y:S01]  /*0070*/  LDCU.64 UR6, c[0x0][0x398] ;  /* 0x00007300ff0677ac */ /* 0x000e620008000a00 */
[----:B------:R-:W2:Y:S01]  /*0080*/  S2UR UR14, SR_CTAID.X ;  /* 0x00000000000e79c3 */ /* 0x000ea20000002500 */
[----:B------:R-:W3:Y:S01]  /*0090*/  LDCU.64 UR10, c[0x0][0x3a0] ;  /* 0x00007400ff0a77ac */ /* 0x000ee20008000a00 */
[----:B------:R-:W-:Y:S02]  /*00a0*/  UIADD3 UR5, UP0, UPT, UR16, -0x1, URZ ;  /* 0xffffffff10057890 */ /* 0x000fe4000ff1e0ff */
[----:B------:R-:W-:Y:S02]  /*00b0*/  ULOP3.LUT UR13, UR16, 0xfffffff8, URZ, 0xc0, !UPT ;  /* 0xfffffff8100d7892 */ /* 0x000fe4000f8ec0ff */
[----:B------:R-:W-:Y:S01]  /*00c0*/  ULOP3.LUT UR12, UR17, 0x7fffffff, URZ, 0xc0, !UPT ;  /* 0x7fffffff110c7892 */ /* 0x000fe2000f8ec0ff */
[----:B------:R-:W4:Y:S01]  /*00d0*/  LDCU.64 UR24, c[0x0][0x358] ;  /* 0x00006b00ff1877ac */ /* 0x000f220008000a00 */
[----:B-1----:R-:W-:-:S02]  /*00e0*/  UIMAD UR4, UR17, UR6, URZ ;  /* 0x00000006110472a4 */ /* 0x002fc4000f8e02ff */
[----:B------:R-:W-:Y:S02]  /*00f0*/  UIMAD.WIDE.U32 UR8, UR16, UR6, URZ ;  /* 0x00000006100872a5 */ /* 0x000fe4000f8e00ff */
[----:B------:R-:W-:Y:S02]  /*0100*/  UIMAD UR4, UR16, UR7, UR4 ;  /* 0x00000007100472a4 */ /* 0x000fe4000f8e0204 */
[----:B------:R-:W-:Y:S02]  /*0110*/  UIADD3.X UR6, UPT, UPT, UR17, -0x1, URZ, UP0, !UPT ;  /* 0xffffffff11067890 */ /* 0x000fe400087fe4ff */
[----:B--2---:R-:W-:Y:S02]  /*0120*/  UIMAD.WIDE.U32 UR26, UR14, UR16, URZ ;  /* 0x000000100e1a72a5 */ /* 0x004fe4000f8e00ff */
[----:B------:R-:W-:Y:S02]  /*0130*/  UISETP.GE.U32.AND UP0, UPT, UR5, 0x7, UPT ;  /* 0x000000070500788c */ /* 0x000fe4000bf06070 */
[----:B------:R-:W-:Y:S01]  /*0140*/  UIADD3 UR15, UPT, UPT, UR9, UR4, URZ ;  /* 0x00000004090f7290 */ /* 0x000fe2000fffe0ff */
[----:B0-----:R-:W-:Y:S01]  /*0150*/  IMAD.WIDE.U32 R22, R3, UR16, RZ ;  /* 0x0000001003167c25 */ /* 0x001fe2000f8e00ff */
[----:B------:R-:W-:-:S02]  /*0160*/  UIMAD UR14, UR14, UR17, UR27 ;  /* 0x000000110e0e72a4 */ /* 0x000fc4000f8e021b */
[----:B---3--:R-:W-:Y:S01]  /*0170*/  UIMAD.WIDE.U32 UR10, UR26, UR16, UR10 ;  /* 0x000000101a0a72a5 */ /* 0x008fe2000f8e000a */
[----:B------:R-:W-:Y:S01]  /*0180*/  IMAD R0, R3, UR17, R23 ;  /* 0x0000001103007c24 */ /* 0x000fe2000f8e0217 */
[----:B------:R-:W-:Y:S02]  /*0190*/  USHF.L.U64.HI UR15, UR8, 0x6, UR15 ;  /* 0x00000006080f7899 */ /* 0x000fe4000801020f */
[----:B------:R-:W-:Y:S01]  /*01a0*/  UISETP.GE.U32.AND.EX UP0, UPT, UR6, URZ, UPT, UP0 ;  /* 0x000000ff0600728c */ /* 0x000fe2000bf06100 */
[----:B------:R-:W-:Y:S01]  /*01b0*/  UMOV UR4, URZ ;  /* 0x000000ff00047c82 */ /* 0x000fe20008000000 */
[----:B----4-:R-:W-:-:S09]  /*01c0*/  UMOV UR5, URZ ;  /* 0x000000ff00057c82 */ /* 0x010fd20008000000 */
.L_x_21:
[----:B0-----:R-:W0:Y:S01]  /*01d0*/  LDCU.64 UR16, c[0x0][0x380] ;  /* 0x00007000ff1077ac */ /* 0x001e220008000a00 */
[----:B------:R-:W-:-:S04]  /*01e0*/  UIADD3 UR6, UP1, UPT, UR4, UR26, URZ ;  /* 0x0000001a04067290 */ /* 0x000fc8000ff3e0ff */
[----:B------:R-:W-:Y:S02]  /*01f0*/  UIADD3.X UR7, UPT, UPT, UR5, UR14, URZ, UP1, !UPT ;  /* 0x0000000e05077290 */ /* 0x000fe40008ffe4ff */
[----:B0-----:R-:W-:-:S04]  /*0200*/  ULEA UR16, UP1, UR6, UR16, 0x3 ;  /* 0x0000001006107291 */ /* 0x001fc8000f8218ff */
[----:B------:R-:W-:Y:S02]  /*0210*/  ULEA.HI.X UR7, UR6, UR17, UR7, 0x3, UP1 ;  /* 0x0000001106077291 */ /* 0x000fe400088f1c07 */
[----:B------:R-:W-:Y:S01]  /*0220*/  MOV R20, UR16 ;  /* 0x0000001000147c02 */ /* 0x000fe20008000f00 */
[----:B------:R-:W-:-:S03]  /*0230*/  UMOV UR6, URZ ;  /* 0x000000ff00067c82 */ /* 0x000fc60008000000 */
[----:B------:R-:W-:Y:S01]  /*0240*/  IMAD.U32 R21, RZ, RZ, UR7 ;  /* 0x00000007ff157e24 */ /* 0x000fe2000f8e00ff */
[----:B------:R-:W-:Y:S01]  /*0250*/  UMOV UR7, URZ ;  /* 0x000000ff00077c82 */ /* 0x000fe20008000000 */
[----:B-123--:R-:W-:Y:S05]  /*0260*/  BRA.U !UP0, `(.L_x_16) ;  /* 0x0000000908f47547 */ /* 0x00efea000b800000 */
[----:B------:R-:W0:Y:S01]  /*0270*/  LDCU.64 UR6, c[0x0][0x3a0] ;  /* 0x00007400ff0677ac */ /* 0x000e220008000a00 */
[----:B------:R-:W1:Y:S01]  /*0280*/  S2R R2, SR_TID.X ;  /* 0x0000000000027919 */ /* 0x000e620000002100 */
[----:B------:R-:W-:Y:S01]  /*0290*/  IMAD.MOV.U32 R3, RZ, RZ, RZ ;  /* 0x000000ffff037224 */ /* 0x000fe200078e00ff */
[----:B------:R-:W-:Y:S01]  /*02a0*/  UIADD3 URZ, UP6, UPT, UR26, 0x2, URZ ;  /* 0x000000021aff7890 */ /* 0x000fe2000ffde0ff */
[----:B------:R-:W2:Y:S03]  /*02b0*/  LDCU.64 UR22, c[0x0][0x3a0] ;  /* 0x00007400ff1677ac */ /* 0x000ea60008000a00 */
[----:B------:R-:W-:Y:S01]  /*02c0*/  UIADD3.X UR42, UPT, UPT, URZ, UR14, URZ, UP6, !UPT ;  /* 0x0000000eff2a7290 */ /* 0x000fe2000b7fe4ff */
[----:B------:R-:W3:Y:S01]  /*02d0*/  LDCU.64 UR18, c[0x0][0x398] ;  /* 0x00007300ff1277ac */ /* 0x000ee20008000a00 */
[----:B------:R-:W4:Y:S01]  /*02e0*/  LDCU.64 UR48, c[0x0][0x398] ;  /* 0x00007300ff3077ac */ /* 0x000f220008000a00 */
[----:B0-----:R-:W-:-:S02]  /*02f0*/  UIMAD UR20, UR14, UR6, URZ ;  /* 0x000000060e1472a4 */ /* 0x001fc4000f8e02ff */
[----:B------:R-:W-:Y:S02]  /*0300*/  UIADD3 UR51, UPT, UPT, UR26, 0x2, URZ ;  /* 0x000000021a337890 */ /* 0x000fe4000fffe0ff */
[----:B------:R-:W-:Y:S02]  /*0310*/  UIMAD UR43, UR26, UR7, UR20 ;  /* 0x000000071a2b72a4 */ /* 0x000fe4000f8e0214 */
[----:B------:R-:W-:Y:S02]  /*0320*/  UIMAD.WIDE.U32 UR16, UR26, UR6, UR4 ;  /* 0x000000061a1072a5 */ /* 0x000fe4000f8e0004 */
[----:B--2---:R-:W-:Y:S02]  /*0330*/  UIMAD UR22, UR14, UR22, URZ ;  /* 0x000000160e1672a4 */ /* 0x004fe4000f8e02ff */
[----:B------:R-:W-:Y:S01]  /*0340*/  UIADD3 UR17, UPT, UPT, UR43, UR17, URZ ;  /* 0x000000112b117290 */ /* 0x000fe2000fffe0ff */
[----:B------:R-:W0:Y:S01]  /*0350*/  LDCU.64 UR20, c[0x0][0x3a0] ;  /* 0x00007400ff1477ac */ /* 0x000e220008000a00 */
[----:B-1----:R-:W-:-:S02]  /*0360*/  SHF.L.U32 R6, R2, 0x3, RZ ;  /* 0x0000000302067819 */ /* 0x002fc400000006ff */
[----:B----4-:R-:W-:Y:S01]  /*0370*/  MOV R5, UR48 ;  /* 0x0000003000057c02 */ /* 0x010fe20008000f00 */
[----:B------:R-:W-:Y:S01]  /*0380*/  UIADD3 URZ, UP2, UPT, UR26, 0x6, URZ ;  /* 0x000000061aff7890 */ /* 0x000fe2000ff5e0ff */
[--C-:B------:R-:W-:Y:S01]  /*0390*/  SHF.R.U32.HI R7, RZ, 0x1d, R2.reuse ;  /* 0x0000001dff077819 */ /* 0x100fe20000011602 */
[----:B------:R-:W-:Y:S02]  /*03a0*/  UIADD3 URZ, UP3, UPT, UR26, 0x5, URZ ;  /* 0x000000051aff7890 */ /* 0x000fe4000ff7e0ff */
[----:B------:R-:W-:Y:S01]  /*03b0*/  UIADD3 URZ, UP4, UPT, UR26, 0x4, URZ ;  /* 0x000000041aff7890 */ /* 0x000fe2000ff9e0ff */
[----:B------:R-:W-:Y:S01]  /*03c0*/  IMAD.WIDE.U32 R4, R5, UR16, R2 ;  /* 0x0000001005047c25 */ /* 0x000fe2000f8e0002 */
[----:B------:R-:W-:Y:S02]  /*03d0*/  UIADD3 URZ, UP5, UPT, UR26, 0x3, URZ ;  /* 0x000000031aff7890 */ /* 0x000fe4000ffbe0ff */
[----:B------:R-:W-:Y:S01]  /*03e0*/  UIADD3 UR28, UP1, UPT, UR26, 0x7, URZ ;  /* 0x000000071a1c7890 */ /* 0x000fe2000ff3e0ff */
[----:B------:R-:W-:Y:S01]  /*03f0*/  IMAD.SHL.U32 R2, R4, 0x8, RZ ;  /* 0x0000000804027824 */ /* 0x000fe200078e00ff */
[----:B------:R-:W-:-:S02]  /*0400*/  UIMAD UR22, UR26, UR23, UR22 ;  /* 0x000000171a1672a4 */ /* 0x000fc4000f8e0216 */
[----:B------:R-:W-:Y:S02]  /*0410*/  UIADD3.X UR23, UPT, UPT, URZ, UR14, URZ, UP1, !UPT ;  /* 0x0000000eff177290 */ /* 0x000fe40008ffe4ff */
[----:B0-----:R-:W-:Y:S02]  /*0420*/  UIMAD UR42, UR42, UR20, URZ ;  /* 0x000000142a2a72a4 */ /* 0x001fe4000f8e02ff */
[----:B------:R-:W-:Y:S02]  /*0430*/  UIMAD.WIDE.U32 UR36, UR51, UR20, UR4 ;  /* 0x00000014332472a5 */ /* 0x000fe4000f8e0004 */
[----:B------:R-:W-:Y:S02]  /*0440*/  UIMAD UR51, UR51, UR21, UR42 ;  /* 0x00000015333372a4 */ /* 0x000fe4000f8e022a */
[----:B------:R-:W-:Y:S02]  /*0450*/  UIADD3.X UR29, UPT, UPT, URZ, UR14, URZ, UP2, !UPT ;  /* 0x0000000eff1d7290 */ /* 0x000fe400097fe4ff */
[----:B------:R-:W-:-:S02]  /*0460*/  UIADD3.X UR30, UPT, UPT, URZ, UR14, URZ, UP3, !UPT ;  /* 0x0000000eff1e7290 */ /* 0x000fc40009ffe4ff */
[----:B------:R-:W-:Y:S01]  /*0470*/  UIADD3.X UR32, UPT, UPT, URZ, UR14, URZ, UP4, !UPT ;  /* 0x0000000eff207290 */ /* 0x000fe2000a7fe4ff */
[----:B------:R-:W0:Y:S01]  /*0480*/  LDCU.64 UR42, c[0x0][0x388] ;  /* 0x00007100ff2a77ac */ /* 0x000e220008000a00 */
[----:B------:R-:W-:Y:S02]  /*0490*/  UIADD3.X UR33, UPT, UPT, URZ, UR14, URZ, UP5, !UPT ;  /* 0x0000000eff217290 */ /* 0x000fe4000affe4ff */
[----:B---3--:R-:W-:Y:S02]  /*04a0*/  USHF.L.U64.HI UR19, UR18, 0x3, UR19 ;  /* 0x0000000312137899 */ /* 0x008fe40008010213 */
[----:B------:R-:W-:Y:S02]  /*04b0*/  USHF.L.U32 UR18, UR18, 0x3, URZ ;  /* 0x0000000312127899 */ /* 0x000fe400080006ff */
[----:B------:R-:W-:Y:S02]  /*04c0*/  UIADD3 UR46, UPT, UPT, UR26, 0x6, URZ ;  /* 0x000000061a2e7890 */ /* 0x000fe4000fffe0ff */
[----:B------:R-:W-:-:S02]  /*04d0*/  UIADD3 UR31, UPT, UPT, UR26, 0x5, URZ ;  /* 0x000000051a1f7890 */ /* 0x000fc4000fffe0ff */
[----:B------:R-:W-:Y:S01]  /*04e0*/  UIADD3 UR47, UPT, UPT, UR26, 0x4, URZ ;  /* 0x000000041a2f7890 */ /* 0x000fe2000fffe0ff */
[----:B------:R-:W-:Y:S01]  /*04f0*/  IMAD.U32 R3, RZ, RZ, UR18 ;  /* 0x00000012ff037e24 */ /* 0x000fe2000f8e00ff */
[----:B------:R-:W-:Y:S02]  /*0500*/  UIADD3 UR50, UPT, UPT, UR26, 0x3, URZ ;  /* 0x000000031a327890 */ /* 0x000fe4000fffe0ff */
[----:B------:R-:W-:Y:S01]  /*0510*/  UIMAD UR23, UR23, UR20, URZ ;  /* 0x00000014171772a4 */ /* 0x000fe2000f8e02ff */
[C---:B0-----:R-:W-:Y:S01]  /*0520*/  LEA R24, P0, R22.reuse, UR42, 0x3 ;  /* 0x0000002a16187c11 */ /* 0x041fe2000f8018ff */
[----:B------:R-:W-:Y:S01]  /*0530*/  UIMAD UR29, UR29, UR20, URZ ;  /* 0x000000141d1d72a4 */ /* 0x000fe2000f8e02ff */
[----:B------:R-:W-:Y:S01]  /*0540*/  IMAD.WIDE.U32 R8, R3, UR36, R6 ;  /* 0x0000002403087c25 */ /* 0x000fe2000f8e0006 */
[----:B------:R-:W-:Y:S01]  /*0550*/  UIMAD UR30, UR30, UR20, URZ ;  /* 0x000000141e1e72a4 */ /* 0x000fe2000f8e02ff */
[----:B------:R-:W-:Y:S01]  /*0560*/  LEA.HI.X R25, R22, UR43, R0, 0x3, P0 ;  /* 0x0000002b16197c11 */ /* 0x000fe200080f1c00 */
[----:B------:R-:W-:Y:S01]  /*0570*/  UIMAD UR32, UR32, UR20, URZ ;  /* 0x00000014202072a4 */ /* 0x000fe2000f8e02ff */
[----:B------:R-:W-:Y:S01]  /*0580*/  IADD3 R24, P0, PT, R24, 0x20, RZ ;  /* 0x0000002018187810 */ /* 0x000fe20007f1e0ff */
[----:B------:R-:W-:-:S02]  /*0590*/  UIMAD UR33, UR33, UR20, URZ ;  /* 0x00000014212172a4 */ /* 0x000fc4000f8e02ff */
[----:B------:R-:W-:Y:S01]  /*05a0*/  UIMAD UR17, UR17, UR48, URZ ;  /* 0x00000030111172a4 */ /* 0x000fe2000f8e02ff */
[----:B------:R-:W-:Y:S01]  /*05b0*/  IADD3.X R25, PT, PT, RZ, R25, RZ, P0, !PT ;  /* 0x00000019ff197210 */ /* 0x000fe200007fe4ff */
[----:B------:R-:W-:Y:S02]  /*05c0*/  UIMAD.WIDE.U32 UR44, UR46, UR20, UR4 ;  /* 0x000000142e2c72a5 */ /* 0x000fe4000f8e0004 */
[----:B------:R-:W-:Y:S02]  /*05d0*/  UIMAD.WIDE.U32 UR40, UR31, UR20, UR4 ;  /* 0x000000141f2872a5 */ /* 0x000fe4000f8e0004 */
[----:B------:R-:W-:Y:S02]  /*05e0*/  UIMAD.WIDE.U32 UR38, UR47, UR20, UR4 ;  /* 0x000000142f2672a5 */ /* 0x000fe4000f8e0004 */
[----:B------:R-:W-:Y:S01]  /*05f0*/  UIMAD.WIDE.U32 UR34, UR50, UR20, UR4 ;  /* 0x00000014322272a5 */ /* 0x000fe2000f8e0004 */
[----:B------:R-:W-:Y:S01]  /*0600*/  IMAD.WIDE.U32 R16, R3, UR44, R6 ;  /* 0x0000002c03107c25 */ /* 0x000fe2000f8e0006 */
[----:B------:R-:W-:-:S02]  /*0610*/  UIMAD.WIDE.U32 UR6, UR28, UR20, UR4 ;  /* 0x000000141c0672a5 */ /* 0x000fc4000f8e0004 */
[----:B------:R-:W-:Y:S01]  /*0620*/  UIADD3 UR54, UP1, UPT, UR4, UR10, URZ ;  /* 0x0000000a04367290 */ /* 0x000fe2000ff3e0ff */
[C-C-:B------:R-:W-:Y:S01]  /*0630*/  IMAD.WIDE.U32 R14, R3.reuse, UR40, R6.reuse ;  /* 0x00000028030e7c25 */ /* 0x140fe2000f8e0006 */
[----:B------:R-:W-:Y:S02]  /*0640*/  UIMAD UR28, UR28, UR21, UR23 ;  /* 0x000000151c1c72a4 */ /* 0x000fe4000f8e0217 */
[----:B------:R-:W-:Y:S01]  /*0650*/  UIMAD UR20, UR46, UR21, UR29 ;  /* 0x000000152e1472a4 */ /* 0x000fe2000f8e021d */
[C-C-:B------:R-:W-:Y:S01]  /*0660*/  IMAD.WIDE.U32 R18, R3.reuse, UR6, R6.reuse ;  /* 0x0000000603127c25 */ /* 0x140fe2000f8e0006 */
[----:B------:R-:W-:Y:S02]  /*0670*/  UIMAD UR31, UR31, UR21, UR30 ;  /* 0x000000151f1f72a4 */ /* 0x000fe4000f8e021e */
[----:B------:R-:W-:Y:S01]  /*0680*/  UIMAD UR47, UR47, UR21, UR32 ;  /* 0x000000152f2f72a4 */ /* 0x000fe2000f8e0220 */
[----:B------:R-:W-:Y:S01]  /*0690*/  IMAD.WIDE.U32 R12, R3, UR38, R6 ;  /* 0x00000026030c7c25 */ /* 0x000fe2000f8e0006 */
[----:B------:R-:W-:-:S02]  /*06a0*/  UIMAD UR50, UR50, UR21, UR33 ;  /* 0x00000015323272a4 */ /* 0x000fc4000f8e0221 */
[----:B------:R-:W-:Y:S01]  /*06b0*/  UIMAD UR23, UR16, UR49, UR17 ;  /* 0x00000031101772a4 */ /* 0x000fe2000f8e0211 */
[C-C-:B------:R-:W-:Y:S01]  /*06c0*/  IMAD.WIDE.U32 R10, R3.reuse, UR34, R6.reuse ;  /* 0x00000022030a7c25 */ /* 0x140fe2000f8e0006 */
[----:B------:R-:W-:Y:S02]  /*06d0*/  UIADD3 UR22, UPT, UPT, UR11, UR22, URZ ;  /* 0x000000160b167290 */ /* 0x000fe4000fffe0ff */
[----:B------:R-:W-:Y:S01]  /*06e0*/  UIMAD UR29, UR19, UR6, URZ ;  /* 0x00000006131d72a4 */ /* 0x000fe2000f8e02ff */
[----:B------:R-:W-:Y:S01]  /*06f0*/  IMAD.WIDE.U32 R6, R3, UR54, R6 ;  /* 0x0000003603067c25 */ /* 0x000fe2000f8e0006 */
[----:B------:R-:W-:Y:S01]  /*0700*/  UIMAD UR30, UR19, UR44, URZ ;  /* 0x0000002c131e72a4 */ /* 0x000fe2000f8e02ff */
[----:B------:R-:W-:Y:S01]  /*0710*/  IADD3 R3, PT, PT, R5, UR23, RZ ;  /* 0x0000001705037c10 */ /* 0x000fe2000fffe0ff */
[----:B------:R-:W-:Y:S02]  /*0720*/  UIMAD UR46, UR19, UR40, URZ ;  /* 0x00000028132e72a4 */ /* 0x000fe4000f8e02ff */
[----:B------:R-:W-:Y:S01]  /*0730*/  UIMAD UR48, UR19, UR38, URZ ;  /* 0x00000026133072a4 */ /* 0x000fe2000f8e02ff */
[----:B------:R-:W-:Y:S01]  /*0740*/  SHF.L.U64.HI R3, R4, 0x3, R3 ;  /* 0x0000000304037819 */ /* 0x000fe20000010203 */
[----:B------:R-:W-:-:S02]  /*0750*/  UIMAD UR49, UR19, UR34, URZ ;  /* 0x00000022133172a4 */ /* 0x000fc4000f8e02ff */
[----:B------:R-:W-:Y:S02]  /*0760*/  UIMAD UR52, UR19, UR36, URZ ;  /* 0x00000024133472a4 */ /* 0x000fe4000f8e02ff */
[----:B------:R-:W-:Y:S02]  /*0770*/  UIMAD UR53, UR19, UR54, URZ ;  /* 0x00000036133572a4 */ /* 0x000fe4000f8e02ff */
[----:B------:R-:W-:Y:S02]  /*0780*/  UIADD3 UR20, UPT, UPT, UR45, UR20, URZ ;  /* 0x000000142d147290 */ /* 0x000fe4000fffe0ff */
[----:B------:R-:W-:Y:S02]  /*0790*/  UIADD3 UR19, UPT, UPT, UR41, UR31, URZ ;  /* 0x0000001f29137290 */ /* 0x000fe4000fffe0ff */
[----:B------:R-:W-:Y:S02]  /*07a0*/  UIADD3 UR17, UPT, UPT, UR39, UR47, URZ ;  /* 0x0000002f27117290 */ /* 0x000fe4000fffe0ff */
[----:B------:R-:W-:-:S02]  /*07b0*/  UIADD3 UR16, UPT, UPT, UR35, UR50, URZ ;  /* 0x0000003223107290 */ /* 0x000fc4000fffe0ff */
[----:B------:R-:W-:Y:S02]  /*07c0*/  UIADD3 UR21, UPT, UPT, UR7, UR28, URZ ;  /* 0x0000001c07157290 */ /* 0x000fe4000fffe0ff */
[----:B------:R-:W-:Y:S02]  /*07d0*/  UIADD3 UR7, UPT, UPT, UR37, UR51, URZ ;  /* 0x0000003325077290 */ /* 0x000fe4000fffe0ff */
[----:B------:R-:W-:Y:S02]  /*07e0*/  UIADD3.X UR6, UPT, UPT, UR5, UR22, URZ, UP1, !UPT ;  /* 0x0000001605067290 */ /* 0x000fe40008ffe4ff */
[----:B------:R-:W-:Y:S02]  /*07f0*/  UIMAD UR21, UR21, UR18, UR29 ;  /* 0x00000012151572a4 */ /* 0x000fe4000f8e021d */
[----:B------:R-:W-:Y:S02]  /*0800*/  UIMAD UR20, UR20, UR18, UR30 ;  /* 0x00000012141472a4 */ /* 0x000fe4000f8e021e */
[----:B------:R-:W-:-:S02]  /*0810*/  UIMAD UR19, UR19, UR18, UR46 ;  /* 0x00000012131372a4 */ /* 0x000fc4000f8e022e */
[----:B------:R-:W-:Y:S01]  /*0820*/  UIMAD UR17, UR17, UR18, UR48 ;  /* 0x00000012111172a4 */ /* 0x000fe2000f8e0230 */
[----:B------:R-:W-:Y:S01]  /*0830*/  IADD3 R5, PT, PT, R19, UR21, RZ ;  /* 0x0000001513057c10 */ /* 0x000fe2000fffe0ff */
[----:B------:R-:W-:Y:S01]  /*0840*/  UIMAD UR16, UR16, UR18, UR49 ;  /* 0x00000012101072a4 */ /* 0x000fe2000f8e0231 */
[----:B------:R-:W-:Y:S01]  /*0850*/  VIADD R32, R17, UR20 ;  /* 0x0000001411207c36 */ /* 0x000fe20008000000 */
[----:B------:R-:W-:Y:S01]  /*0860*/  UIMAD UR7, UR7, UR18, UR52 ;  /* 0x00000012070772a4 */ /* 0x000fe2000f8e0234 */
[----:B------:R-:W-:Y:S01]  /*0870*/  IADD3 R33, PT, PT, R15, UR19, RZ ;  /* 0x000000130f217c10 */ /* 0x000fe2000fffe0ff */
[----:B------:R-:W-:Y:S01]  /*0880*/  UIMAD UR6, UR6, UR18, UR53 ;  /* 0x00000012060672a4 */ /* 0x000fe2000f8e0235 */
[----:B------:R-:W-:Y:S01]  /*0890*/  IADD3 R34, PT, PT, R13, UR17, RZ ;  /* 0x000000110d227c10 */ /* 0x000fe2000fffe0ff */
[----:B------:R-:W-:Y:S01]  /*08a0*/  VIADD R35, R11, UR16 ;  /* 0x000000100b237c36 */ /* 0x000fe20008000000 */
[----:B------:R-:W0:Y:S01]  /*08b0*/  LDCU.64 UR32, c[0x0][0x390] ;  /* 0x00007200ff2077ac */ /* 0x000e220008000a00 */
[----:B------:R-:W-:-:S02]  /*08c0*/  IADD3 R36, PT, PT, R9, UR7, RZ ;  /* 0x0000000709247c10 */ /* 0x000fc4000fffe0ff */
[----:B------:R-:W-:Y:S01]  /*08d0*/  IADD3 R4, PT, PT, R7, UR6, RZ ;  /* 0x0000000607047c10 */ /* 0x000fe2000fffe0ff */
[----:B------:R-:W-:Y:S01]  /*08e0*/  UMOV UR6, UR13 ;  /* 0x0000000d00067c82 */ /* 0x000fe20008000000 */
[----:B------:R-:W-:-:S05]  /*08f0*/  UMOV UR7, UR12 ;  /* 0x0000000c00077c82 */ /* 0x000fca0008000000 */
.L_x_17:
[----:B------:R-:W2:Y:S04]  /*0900*/  LDG.E.64 R38, desc[UR24][R20.64] ;  /* 0x0000001814267981 */ /* 0x000ea8000c1e1b00 */
[----:B-1----:R-:W2:Y:S01]  /*0910*/  LDG.E.64 R30, desc[UR24][R24.64+-0x20] ;  /* 0xffffe018181e7981 */ /* 0x002ea2000c1e1b00 */
[----:B0-----:R-:W-:Y:S01]  /*0920*/  IADD3 R26, P0, PT, R2, UR32, RZ ;  /* 0x00000020021a7c10 */ /* 0x001fe2000ff1e0ff */
[-C--:B--2---:R-:W-:Y:S02]  /*0930*/  IMAD R27, R31, R38.reuse, RZ ;  /* 0x000000261f1b7224 */ /* 0x084fe400078e02ff */
[----:B------:R-:W-:-:S04]  /*0940*/  IMAD.WIDE.U32 R28, R30, R38, RZ ;  /* 0x000000261e1c7225 */ /* 0x000fc800078e00ff */
[----:B------:R-:W-:Y:S01]  /*0950*/  IMAD R31, R39, R30, R27 ;  /* 0x0000001e271f7224 */ /* 0x000fe200078e021b */
[----:B------:R-:W-:Y:S02]  /*0960*/  IADD3.X R27, PT, PT, R3, UR33, RZ, P0, !PT ;  /* 0x00000021031b7c10 */ /* 0x000fe400087fe4ff */
[----:B------:R-:W-:Y:S01]  /*0970*/  MOV R40, R28 ;  /* 0x0000001c00287202 */ /* 0x000fe20000000f00 */
[----:B------:R-:W-:-:S05]  /*0980*/  IMAD.IADD R41, R29, 0x1, R31 ;  /* 0x000000011d297824 */ /* 0x000fca00078e021f */
[----:B------:R0:W-:Y:S04]  /*0990*/  STG.E.64 desc[UR24][R26.64], R40 ;  /* 0x000000281a007986 */ /* 0x0001e8000c101b18 */
[----:B------:R-:W2:Y:S04]  /*09a0*/  LDG.E.64 R38, desc[UR24][R20.64] ;  /* 0x0000001814267981 */ /* 0x000ea8000c1e1b00 */
[----:B------:R-:W2:Y:S01]  /*09b0*/  LDG.E.64 R30, desc[UR24][R24.64+-0x18] ;  /* 0xffffe818181e7981 */ /* 0x000ea2000c1e1b00 */
[----:B0-----:R-:W-:Y:S01]  /*09c0*/  IADD3 R26, P0, PT, R6, UR32, RZ ;  /* 0x00000020061a7c10 */ /* 0x001fe2000ff1e0ff */
[----:B--2---:R-:W-:-:S02]  /*09d0*/  IMAD R27, R31, R38, RZ ;  /* 0x000000261f1b7224 */ /* 0x004fc400078e02ff */
[----:B------:R-:W-:-:S04]  /*09e0*/  IMAD.WIDE.U32 R28, R30, R38, RZ ;  /* 0x000000261e1c7225 */ /* 0x000fc800078e00ff */
[----:B------:R-:W-:Y:S01]  /*09f0*/  IMAD R31, R39, R30, R27 ;  /* 0x0000001e271f7224 */ /* 0x000fe200078e021b */
[----:B------:R-:W-:-:S04]  /*0a00*/  IADD3.X R27, PT, PT, R4, UR33, RZ, P0, !PT ;  /* 0x00000021041b7c10 */ /* 0x000fc800087fe4ff */
[----:B------:R-:W-:-:S05]  /*0a10*/  IADD3 R29, PT, PT, R29, R31, RZ ;  /* 0x0000001f1d1d7210 */ /* 0x000fca0007ffe0ff */
[----:B------:R0:W-:Y:S04]  /*0a20*/  STG.E.64 desc[UR24][R26.64], R28 ;  /* 0x0000001c1a007986 */ /* 0x0001e8000c101b18 */
[----:B------:R-:W2:Y:S04]  /*0a30*/  LDG.E.64 R38, desc[UR24][R20.64] ;  /* 0x0000001814267981 */ /* 0x000ea8000c1e1b00 */
[----:B------:R-:W2:Y:S01]  /*0a40*/  LDG.E.64 R30, desc[UR24][R24.64+-0x10] ;  /* 0xfffff018181e7981 */ /* 0x000ea2000c1e1b00 */
[----:B0-----:R-:W-:Y:S01]  /*0a50*/  IADD3 R26, P0, PT, R8, UR32, RZ ;  /* 0x00000020081a7c10 */ /* 0x001fe2000ff1e0ff */
[----:B--2---:R-:W-:-:S02]  /*0a60*/  IMAD R27, R31, R38, RZ ;  /* 0x000000261f1b7224 */ /* 0x004fc400078e02ff */
[----:B------:R-:W-:-:S04]  /*0a70*/  IMAD.WIDE.U32 R28, R30, R38, RZ ;  /* 0x000000261e1c7225 */ /* 0x000fc800078e00ff */
[----:B------:R-:W-:Y:S01]  /*0a80*/  IMAD R31, R39, R30, R27 ;  /* 0x0000001e271f7224 */ /* 0x000fe200078e021b */
[----:B------:R-:W-:-:S03]  /*0a90*/  IADD3.X R27, PT, PT, R36, UR33, RZ, P0, !PT ;  /* 0x00000021241b7c10 */ /* 0x000fc600087fe4ff */
        /* <DEDUP_REMOVED lines=39> */
[----:B0-----:R0:W2:Y:S01]  /*0d10*/  LDG.E.64 R26, desc[UR24][R24.64+0x18] ;  /* 0x00001818181a7981 */ /* 0x0010a2000c1e1b00 */
[----:B------:R-:W-:Y:S01]  /*0d20*/  IADD3 R28, P0, PT, R18, UR32, RZ ;  /* 0x00000020121c7c10 */ /* 0x000fe2000ff1e0ff */
[----:B------:R-:W-:-:S02]  /*0d30*/  UIADD3 UR6, UP1, UPT, UR6, -0x8, URZ ;  /* 0xfffffff806067890 */ /* 0x000fc4000ff3e0ff */
[----:B------:R-:W-:Y:S01]  /*0d40*/  ULEA UR32, UP2, UR8, UR32, 0x6 ;  /* 0x0000002008207291 */ /* 0x000fe2000f8430ff */
[----:B------:R-:W-:Y:S01]  /*0d50*/  IADD3.X R29, PT, PT, R5, UR33, RZ, P0, !PT ;  /* 0x00000021051d7c10 */ /* 0x000fe200087fe4ff */
[----:B------:R-:W-:Y:S02]  /*0d60*/  UIADD3.X UR7, UPT, UPT, UR7, -0x1, URZ, UP1, !UPT ;  /* 0xffffffff07077890 */ /* 0x000fe40008ffe4ff */
[----:B------:R-:W-:Y:S01]  /*0d70*/  UISETP.NE.U32.AND UP1, UPT, UR6, URZ, UPT ;  /* 0x000000ff0600728c */ /* 0x000fe2000bf25070 */
[----:B0-----:R-:W-:Y:S01]  /*0d80*/  IADD3 R24, P0, PT, R24, 0x40, RZ ;  /* 0x0000004018187810 */ /* 0x001fe20007f1e0ff */
[----:B------:R-:W-:Y:S02]  /*0d90*/  UIADD3.X UR33, UPT, UPT, UR33, UR15, URZ, UP2, !UPT ;  /* 0x0000000f21217290 */ /* 0x000fe400097fe4ff */
[----:B------:R-:W-:Y:S02]  /*0da0*/  UISETP.NE.AND.EX UP1, UPT, UR7, URZ, UPT, UP1 ;  /* 0x000000ff0700728c */ /* 0x000fe4000bf25310 */
[----:B------:R-:W-:-:S02]  /*0db0*/  IMAD.X R25, RZ, RZ, R25, P0 ;  /* 0x000000ffff197224 */ /* 0x000fc400000e0619 */
[-C--:B--2---:R-:W-:Y:S02]  /*0dc0*/  IMAD R27, R27, R38.reuse, RZ ;  /* 0x000000261b1b7224 */ /* 0x084fe400078e02ff */
[----:B------:R-:W-:-:S04]  /*0dd0*/  IMAD.WIDE.U32 R30, R26, R38, RZ ;  /* 0x000000261a1e7225 */ /* 0x000fc800078e00ff */
[----:B------:R-:W-:-:S05]  /*0de0*/  IMAD R39, R39, R26, R27 ;  /* 0x0000001a27277224 */ /* 0x000fca00078e021b */
[----:B------:R-:W-:-:S05]  /*0df0*/  IADD3 R31, PT, PT, R31, R39, RZ ;  /* 0x000000271f1f7210 */ /* 0x000fca0007ffe0ff */
[----:B------:R1:W-:Y:S01]  /*0e00*/  STG.E.64 desc[UR24][R28.64], R30 ;  /* 0x0000001e1c007986 */ /* 0x0003e2000c101b18 */
[----:B------:R-:W-:Y:S05]  /*0e10*/  BRA.U UP1, `(.L_x_17) ;  /* 0xfffffff901b87547 */ /* 0x000fea000b83ffff */
[----:B------:R-:W-:Y:S01]  /*0e20*/  UMOV UR7, UR13 ;  /* 0x0000000d00077c82 */ /* 0x000fe20008000000 */
[----:B------:R-:W-:-:S05]  /*0e30*/  UMOV UR6, UR12 ;  /* 0x0000000c00067c82 */ /* 0x000fca0008000000 */
.L_x_16:
[----:B------:R-:W0:Y:S02]  /*0e40*/  LDCU UR17, c[0x0][0x3a0] ;  /* 0x00007400ff1177ac */ /* 0x000e240008000800 */
[----:B0-----:R-:W-:-:S04]  /*0e50*/  ULOP3.LUT UR16, UR17, 0x7, URZ, 0xc0, !UPT ;  /* 0x0000000711107892 */ /* 0x001fc8000f8ec0ff */
        /* <DEDUP_REMOVED lines=11> */
[----:B------:R-:W0:Y:S01]  /*0f10*/  LDCU.64 UR16, c[0x0][0x388] ;  /* 0x00007100ff1077ac */ /* 0x000e220008000a00 */
[----:B------:R-:W-:Y:S01]  /*0f20*/  IADD3 R2, P0, PT, R22, UR7, RZ ;  /* 0x0000000716027c10 */ /* 0x000fe2000ff1e0ff */
[----:B------:R-:W2:Y:S01]  /*0f30*/  LDG.E.64 R8, desc[UR24][R20.64] ;  /* 0x0000001814087981 */ /* 0x000ea2000c1e1b00 */
[----:B------:R-:W3:Y:S02]  /*0f40*/  LDCU.64 UR28, c[0x0][0x3a0] ;  /* 0x00007400ff1c77ac */ /* 0x000ee40008000a00 */
[----:B------:R-:W-:Y:S01]  /*0f50*/  IADD3.X R3, PT, PT, R0, UR6, RZ, P0, !PT ;  /* 0x0000000600037c10 */ /* 0x000fe200087fe4ff */
[----:B------:R-:W4:Y:S01]  /*0f60*/  LDCU.128 UR20, c[0x0][0x390] ;  /* 0x00007200ff1477ac */ /* 0x000f220008000c00 */
[----:B0-----:R-:W-:-:S04]  /*0f70*/  LEA R6, P0, R2, UR16, 0x3 ;  /* 0x0000001002067c11 */ /* 0x001fc8000f8018ff */
[----:B------:R-:W-:-:S05]  /*0f80*/  LEA.HI.X R7, R2, UR17, R3, 0x3, P0 ;  /* 0x0000001102077c11 */ /* 0x000fca00080f1c03 */
[----:B------:R-:W2:Y:S01]  /*0f90*/  LDG.E.64 R10, desc[UR24][R6.64] ;  /* 0x00000018060a7981 */ /* 0x000ea2000c1e1b00 */
[----:B------:R-:W0:Y:S01]  /*0fa0*/  S2R R2, SR_TID.X ;  /* 0x0000000000027919 */ /* 0x000e220000002100 */
[----:B------:R-:W-:-:S04]  /*0fb0*/  UIADD3 UR18, UP2, UPT, UR7, UR26, URZ ;  /* 0x0000001a07127290 */ /* 0x000fc8000ff5e0ff */
[----:B------:R-:W-:-:S04]  /*0fc0*/  UIADD3.X UR16, UPT, UPT, UR6, UR14, URZ, UP2, !UPT ;  /* 0x0000000e06107290 */ /* 0x000fc800097fe4ff */
[----:B---3--:R-:W-:Y:S02]  /*0fd0*/  UIMAD UR19, UR16, UR28, URZ ;  /* 0x0000001c101372a4 */ /* 0x008fe4000f8e02ff */
[----:B------:R-:W-:Y:S02]  /*0fe0*/  UIMAD.WIDE.U32 UR16, UR18, UR28, UR4 ;  /* 0x0000001c121072a5 */ /* 0x000fe4000f8e0004 */
[----:B------:R-:W-:Y:S01]  /*0ff0*/  UIMAD UR19, UR18, UR29, UR19 ;  /* 0x0000001d121372a4 */ /* 0x000fe2000f8e0213 */
[----:B------:R-:W-:-:S03]  /*1000*/  HFMA2 R3, -RZ, RZ, 0, 0 ;  /* 0x00000000ff037431 */ /* 0x000fc600000001ff */
[----:B------:R-:W-:Y:S01]  /*1010*/  UIADD3 UR17, UPT, UPT, UR17, UR19, URZ ;  /* 0x0000001311117290 */ /* 0x000fe2000fffe0ff */
[----:B----4-:R-:W-:-:S03]  /*1020*/  MOV R5, UR22 ;  /* 0x0000001600057c02 */ /* 0x010fc60008000f00 */
[----:B------:R-:W-:-:S04]  /*1030*/  UIMAD UR18, UR17, UR22, URZ ;  /* 0x00000016111272a4 */ /* 0x000fc8000f8e02ff */
[----:B------:R-:W-:Y:S02]  /*1040*/  UIMAD UR18, UR16, UR23, UR18 ;  /* 0x00000017101272a4 */ /* 0x000fe4000f8e0212 */
[----:B0-----:R-:W-:-:S03]  /*1050*/  IMAD.WIDE.U32 R14, R5, UR16, R2 ;  /* 0x00000010050e7c25 */ /* 0x001fc6000f8e0002 */
[----:B------:R-:W-:Y:S01]  /*1060*/  LEA R16, P0, R14, UR20, 0x3 ;  /* 0x000000140e107c11 */ /* 0x000fe2000f8018ff */
[-C--:B--2---:R-:W-:Y:S02]  /*1070*/  IMAD R11, R11, R8.reuse, RZ ;  /* 0x000000080b0b7224 */ /* 0x084fe400078e02ff */
[----:B------:R-:W-:-:S04]  /*1080*/  IMAD.WIDE.U32 R12, R10, R8, RZ ;  /* 0x000000080a0c7225 */ /* 0x000fc800078e00ff */
[----:B------:R-:W-:Y:S02]  /*1090*/  IMAD R11, R9, R10, R11 ;  /* 0x0000000a090b7224 */ /* 0x000fe400078e020b */
[----:B------:R-:W-:-:S03]  /*10a0*/  VIADD R9, R15, UR18 ;  /* 0x000000120f097c36 */ /* 0x000fc60008000000 */
[----:B------:R-:W-:Y:S02]  /*10b0*/  IADD3 R13, PT, PT, R13, R11, RZ ;  /* 0x0000000b0d0d7210 */ /* 0x000fe40007ffe0ff */
[----:B------:R-:W-:-:S05]  /*10c0*/  LEA.HI.X R17, R14, UR21, R9, 0x3, P0 ;  /* 0x000000150e117c11 */ /* 0x000fca00080f1c09 */
[----:B------:R0:W-:Y:S04]  /*10d0*/  STG.E.64 desc[UR24][R16.64], R12 ;  /* 0x0000000c10007986 */ /* 0x0001e8000c101b18 */
[----:B------:R-:W2:Y:S04]  /*10e0*/  LDG.E.64 R8, desc[UR24][R20.64] ;  /* 0x0000001814087981 */ /* 0x000ea8000c1e1b00 */
[----:B------:R-:W2:Y:S01]  /*10f0*/  LDG.E.64 R10, desc[UR24][R6.64+0x8] ;  /* 0x00000818060a7981 */ /* 0x000ea2000c1e1b00 */
[----:B------:R-:W-:-:S04]  /*1100*/  UIADD3 UR16, UP2, UPT, UR16, UR28, URZ ;  /* 0x0000001c10107290 */ /* 0x000fc8000ff5e0ff */
[----:B------:R-:W-:-:S04]  /*1110*/  UIADD3.X UR17, UPT, UPT, UR17, UR29, URZ, UP2, !UPT ;  /* 0x0000001d11117290 */ /* 0x000fc800097fe4ff */
[----:B------:R-:W-:Y:S01]  /*1120*/  UIMAD UR18, UR17, UR22, URZ ;  /* 0x00000016111272a4 */ /* 0x000fe2000f8e02ff */
[----:B------:R-:W-:-:S03]  /*1130*/  IMAD.WIDE.U32 R18, R5, UR16, R2 ;  /* 0x0000001005127c25 */ /* 0x000fc6000f8e0002 */
[----:B------:R-:W-:Y:S01]  /*1140*/  UIMAD UR18, UR16, UR23, UR18 ;  /* 0x00000017101272a4 */ /* 0x000fe2000f8e0212 */
[----:B0-----:R-:W-:Y:S01]  /*1150*/  LEA R12, P0, R18, UR20, 0x3 ;  /* 0x00000014120c7c11 */ /* 0x001fe2000f8018ff */
[-C--:B--2---:R-:W-:Y:S02]  /*1160*/  IMAD R11, R11, R8.reuse, RZ ;  /* 0x000000080b0b7224 */ /* 0x084fe400078e02ff */
[----:B------:R-:W-:-:S04]  /*1170*/  IMAD.WIDE.U32 R14, R10, R8, RZ ;  /* 0x000000080a0e7225 */ /* 0x000fc800078e00ff */
[----:B------:R-:W-:Y:S01]  /*1180*/  IMAD R11, R9, R10, R11 ;  /* 0x0000000a090b7224 */ /* 0x000fe200078e020b */
[----:B------:R-:W-:-:S03]  /*1190*/  IADD3 R9, PT, PT, R19, UR18, RZ ;  /* 0x0000001213097c10 */ /* 0x000fc6000fffe0ff */
[----:B------:R-:W-:Y:S01]  /*11a0*/  IMAD.IADD R15, R15, 0x1, R11 ;  /* 0x000000010f0f7824 */ /* 0x000fe200078e020b */
        /* <DEDUP_REMOVED lines=9> */
[-C--:B--2---:R-:W-:Y:S02]  /*1240*/  IMAD R11, R11, R8.reuse, RZ ;  /* 0x000000080b0b7224 */ /* 0x084fe400078e02ff */
[----:B------:R-:W-:-:S04]  /*1250*/  IMAD.WIDE.U32 R16, R10, R8, RZ ;  /* 0x000000080a107225 */ /* 0x000fc800078e00ff */
[----:B------:R-:W-:Y:S01]  /*1260*/  IMAD R25, R9, R10, R11 ;  /* 0x0000000a09197224 */ /* 0x000fe200078e020b */
[C---:B------:R-:W-:Y:S02]  /*1270*/  LEA R10, P0, R18.reuse, UR20, 0x3 ;  /* 0x00000014120a7c11 */ /* 0x040fe4000f8018ff */
[----:B------:R-:W-:Y:S02]  /*1280*/  IADD3 R9, PT, PT, R19, UR18, RZ ;  /* 0x0000001213097c10 */ /* 0x000fe4000fffe0ff */
[----:B------:R-:W-:Y:S02]  /*1290*/  IADD3 R17, PT, PT, R17, R25, RZ ;  /* 0x0000001911117210 */ /* 0x000fe40007ffe0ff */
[----:B------:R-:W-:-:S05]  /*12a0*/  LEA.HI.X R11, R18, UR21, R9, 0x3, P0 ;  /* 0x00000015120b7c11 */ /* 0x000fca00080f1c09 */
[----:B------:R2:W-:Y:S04]  /*12b0*/  STG.E.64 desc[UR24][R10.64], R16 ;  /* 0x000000100a007986 */ /* 0x0005e8000c101b18 */
[----:B------:R-:W0:Y:S04]  /*12c0*/  LDG.E.64 R6, desc[UR24][R6.64+0x18] ;  /* 0x0000181806067981 */ /* 0x000e28000c1e1b00 */
[----:B------:R-:W0:Y:S01]  /*12d0*/  LDG.E.64 R8, desc[UR24][R20.64] ;  /* 0x0000001814087981 */ /* 0x000e22000c1e1b00 */
[----:B------:R-:W-:-:S04]  /*12e0*/  UIADD3 UR16, UP2, UPT, UR16, UR28, URZ ;  /* 0x0000001c10107290 */ /* 0x000fc8000ff5e0ff */
[----:B------:R-:W-:-:S04]  /*12f0*/  UIADD3.X UR17, UPT, UPT, UR17, UR29, URZ, UP2, !UPT ;  /* 0x0000001d11117290 */ /* 0x000fc800097fe4ff */
[----:B------:R-:W-:Y:S01]  /*1300*/  UIMAD UR17, UR17, UR22, URZ ;  /* 0x00000016111172a4 */ /* 0x000fe2000f8e02ff */
[----:B------:R-:W-:-:S03]  /*1310*/  IMAD.WIDE.U32 R4, R5, UR16, R2 ;  /* 0x0000001005047c25 */ /* 0x000fc6000f8e0002 */
[----:B------:R-:W-:-:S06]  /*1320*/  UIMAD UR17, UR16, UR23, UR17 ;  /* 0x00000017101172a4 */ /* 0x000fcc000f8e0211 */
[----:B------:R-:W-:Y:S01]  /*1330*/  VIADD R5, R5, UR17 ;  /* 0x0000001105057c36 */ /* 0x000fe20008000000 */
[----:B------:R-:W-:-:S04]  /*1340*/  UIADD3 UR7, UP2, UPT, UR7, 0x4, URZ ;  /* 0x0000000407077890 */ /* 0x000fc8000ff5e0ff */
[----:B------:R-:W-:Y:S01]  /*1350*/  UIADD3.X UR6, UPT, UPT, URZ, UR6, URZ, UP2, !UPT ;  /* 0x00000006ff067290 */ /* 0x000fe200097fe4ff */
[-C--:B0-----:R-:W-:Y:S02]  /*1360*/  IMAD R13, R7, R8.reuse, RZ ;  /* 0x00000008070d7224 */ /* 0x081fe400078e02ff */
[----:B------:R-:W-:Y:S01]  /*1370*/  IMAD.WIDE.U32 R2, R6, R8, RZ ;  /* 0x0000000806027225 */ /* 0x000fe200078e00ff */
[----:B------:R-:W-:-:S03]  /*1380*/  LEA R8, P0, R4, UR20, 0x3 ;  /* 0x0000001404087c11 */ /* 0x000fc6000f8018ff */
[----:B------:R-:W-:Y:S01]  /*1390*/  IMAD R13, R9, R6, R13 ;  /* 0x00000006090d7224 */ /* 0x000fe200078e020d */
[----:B------:R-:W-:-:S04]  /*13a0*/  LEA.HI.X R9, R4, UR21, R5, 0x3, P0 ;  /* 0x0000001504097c11 */ /* 0x000fc800080f1c05 */
[----:B------:R-:W-:-:S05]  /*13b0*/  IADD3 R3, PT, PT, R3, R13, RZ ;  /* 0x0000000d03037210 */ /* 0x000fca0007ffe0ff */
[----:B------:R2:W-:Y:S02]  /*13c0*/  STG.E.64 desc[UR24][R8.64], R2 ;  /* 0x0000000208007986 */ /* 0x0005e4000c101b18 */
.L_x_19:
[----:B------:R-:W-:Y:S05]  /*13d0*/  BRA.U !UP1, `(.L_x_18) ;  /* 0x0000000509447547 */ /* 0x000fea000b800000 */
[----:B------:R-:W0:Y:S01]  /*13e0*/  LDCU UR32, c[0x0][0x3a0] ;  /* 0x00007400ff2077ac */ /* 0x000e220008000800 */
[----:B------:R-:W-:-:S04]  /*13f0*/  UISETP.NE.U32.AND UP1, UPT, UR30, 0x1, UPT ;  /* 0x000000011e00788c */ /* 0x000fc8000bf25070 */
[----:B------:R-:W-:Y:S02]  /*1400*/  UISETP.NE.AND.EX UP1, UPT, URZ, URZ, UPT, UP1 ;  /* 0x000000ffff00728c */ /* 0x000fe4000bf25310 */
[----:B0-----:R-:W-:-:S07]  /*1410*/  ULOP3.LUT UP2, URZ, UR32, 0x1, URZ, 0xc0, !UPT ;  /* 0x0000000120ff7892 */ /* 0x001fce000f84c0ff */
[----:B------:R-:W-:Y:S05]  /*1420*/  BRA.U !UP1, `(.L_x_20) ;  /* 0x0000000109b87547 */ /* 0x000fea000b800000 */
[----:B------:R-:W0:Y:S01]  /*1430*/  LDCU.64 UR16, c[0x0][0x388] ;  /* 0x00007100ff1077ac */ /* 0x000e220008000a00 */
[----:B--2---:R-:W-:Y:S01]  /*1440*/  IADD3 R2, P0, PT, R22, UR7, RZ ;  /* 0x0000000716027c10 */ /* 0x004fe2000ff1e0ff */
[----:B------:R-:W2:Y:S03]  /*1450*/  LDCU.64 UR20, c[0x0][0x3a0] ;  /* 0x00007400ff1477ac */ /* 0x000ea60008000a00 */
[----:B------:R-:W-:Y:S01]  /*1460*/  IADD3.X R3, PT, PT, R0, UR6, RZ, P0, !PT ;  /* 0x0000000600037c10 */ /* 0x000fe200087fe4ff */
[----:B------:R-:W3:Y:S01]  /*1470*/  S2R R8, SR_TID.X ;  /* 0x0000000000087919 */ /* 0x000ee20000002100 */
[----:B------:R-:W4:Y:S01]  /*1480*/  LDCU.128 UR28, c[0x0][0x390] ;  /* 0x00007200ff1c77ac */ /* 0x000f220008000c00 */
[----:B0-----:R-:W-:-:S04]  /*1490*/  LEA R10, P0, R2, UR16, 0x3 ;  /* 0x00000010020a7c11 */ /* 0x001fc8000f8018ff */
[----:B------:R-:W-:Y:S02]  /*14a0*/  LEA.HI.X R11, R2, UR17, R3, 0x3, P0 ;  /* 0x00000011020b7c11 */ /* 0x000fe400080f1c03 */
[----:B------:R-:W5:Y:S04]  /*14b0*/  LDG.E.64 R2, desc[UR24][R20.64] ;  /* 0x0000001814027981 */ /* 0x000f68000c1e1b00 */
[----:B------:R-:W5:Y:S01]  /*14c0*/  LDG.E.64 R4, desc[UR24][R10.64] ;  /* 0x000000180a047981 */ /* 0x000f62000c1e1b00 */
[----:B------:R-:W-:Y:S01]  /*14d0*/  UIADD3 UR18, UP1, UPT, UR7, UR26, URZ ;  /* 0x0000001a07127290 */ /* 0x000fe2000ff3e0ff */
[----:B----4-:R-:W-:Y:S01]  /*14e0*/  MOV R17, UR30 ;  /* 0x0000001e00117c02 */ /* 0x010fe20008000f00 */
[----:B------:R-:W-:Y:S02]  /*14f0*/  IMAD.MOV.U32 R9, RZ, RZ, RZ ;  /* 0x000000ffff097224 */ /* 0x000fe400078e00ff */
[----:B------:R-:W-:-:S04]  /*1500*/  UIADD3.X UR16, UPT, UPT, UR6, UR14, URZ, UP1, !UPT ;  /* 0x0000000e06107290 */ /* 0x000fc80008ffe4ff */
[----:B--2---:R-:W-:Y:S02]  /*1510*/  UIMAD UR19, UR16, UR20, URZ ;  /* 0x00000014101372a4 */ /* 0x004fe4000f8e02ff */
[----:B------:R-:W-:Y:S02]  /*1520*/  UIMAD.WIDE.U32 UR16, UR18, UR20, UR4 ;  /* 0x00000014121072a5 */ /* 0x000fe4000f8e0004 */
[----:B------:R-:W-:-:S04]  /*1530*/  UIMAD UR19, UR18, UR21, UR19 ;  /* 0x00000015121372a4 */ /* 0x000fc8000f8e0213 */
[----:B------:R-:W-:Y:S01]  /*1540*/  UIADD3 UR19, UPT, UPT, UR17, UR19, URZ ;  /* 0x0000001311137290 */ /* 0x000fe2000fffe0ff */
[----:B---3--:R-:W-:-:S03]  /*1550*/  IMAD.WIDE.U32 R12, R17, UR16, R8 ;  /* 0x00000010110c7c25 */ /* 0x008fc6000f8e0008 */
[----:B------:R-:W-:Y:S01]  /*1560*/  UIMAD UR17, UR19, UR30, URZ ;  /* 0x0000001e131172a4 */ /* 0x000fe2000f8e02ff */
[----:B------:R-:W-:-:S03]  /*1570*/  LEA R14, P0, R12, UR28, 0x3 ;  /* 0x0000001c0c0e7c11 */ /* 0x000fc6000f8018ff */
[----:B------:R-:W-:Y:S01]  /*1580*/  UIMAD UR17, UR16, UR31, UR17 ;  /* 0x0000001f101172a4 */ /* 0x000fe2000f8e0211 */
[-C--:B-----5:R-:W-:Y:S02]  /*1590*/  IMAD R5, R5, R2.reuse, RZ ;  /* 0x0000000205057224 */ /* 0x0a0fe400078e02ff */
[----:B------:R-:W-:-:S04]  /*15a0*/  IMAD.WIDE.U32 R6, R4, R2, RZ ;  /* 0x0000000204067225 */ /* 0x000fc800078e00ff */
[----:B------:R-:W-:Y:S01]  /*15b0*/  IMAD R5, R3, R4, R5 ;  /* 0x0000000403057224 */ /* 0x000fe200078e0205 */
[----:B------:R-:W-:-:S04]  /*15c0*/  IADD3 R3, PT, PT, R13, UR17, RZ ;  /* 0x000000110d037c10 */ /* 0x000fc8000fffe0ff */
[----:B------:R-:W-:Y:S02]  /*15d0*/  IADD3 R7, PT, PT, R7, R5, RZ ;  /* 0x0000000507077210 */ /* 0x000fe40007ffe0ff */
[----:B------:R-:W-:-:S05]  /*15e0*/  LEA.HI.X R15, R12, UR29, R3, 0x3, P0 ;  /* 0x0000001d0c0f7c11 */ /* 0x000fca00080f1c03 */
[----:B------:R0:W-:Y:S04]  /*15f0*/  STG.E.64 desc[UR24][R14.64], R6 ;  /* 0x000000060e007986 */ /* 0x0001e8000c101b18 */
[----:B------:R-:W2:Y:S04]  /*1600*/  LDG.E.64 R4, desc[UR24][R10.64+0x8] ;  /* 0x000008180a047981 */ /* 0x000ea8000c1e1b00 */
[----:B------:R-:W2:Y:S01]  /*1610*/  LDG.E.64 R2, desc[UR24][R20.64] ;  /* 0x0000001814027981 */ /* 0x000ea2000c1e1b00 */
[----:B------:R-:W-:-:S04]  /*1620*/  UIADD3 UR16, UP1, UPT, UR16, UR20, URZ ;  /* 0x0000001410107290 */ /* 0x000fc8000ff3e0ff */
[----:B------:R-:W-:Y:S02]  /*1630*/  UIADD3.X UR19, UPT, UPT, UR19, UR21, URZ, UP1, !UPT ;  /* 0x0000001513137290 */ /* 0x000fe40008ffe4ff */
[----:B------:R-:W-:Y:S01]  /*1640*/  IMAD.WIDE.U32 R12, R17, UR16, R8 ;  /* 0x00000010110c7c25 */ /* 0x000fe2000f8e0008 */
[----:B------:R-:W-:Y:S02]  /*1650*/  UIADD3 UR7, UP1, UPT, UR7, 0x2, URZ ;  /* 0x0000000207077890 */ /* 0x000fe4000ff3e0ff */
[----:B------:R-:W-:Y:S02]  /*1660*/  UIMAD UR19, UR19, UR30, URZ ;  /* 0x0000001e131372a4 */ /* 0x000fe4000f8e02ff */
[----:B------:R-:W-:Y:S02]  /*1670*/  UIADD3.X UR6, UPT, UPT, URZ, UR6, URZ, UP1, !UPT ;  /* 0x00000006ff067290 */ /* 0x000fe40008ffe4ff */
[----:B------:R-:W-:Y:S01]  /*1680*/  UIMAD UR19, UR16, UR31, UR19 ;  /* 0x0000001f101372a4 */ /* 0x000fe2000f8e0213 */
[----:B--2---:R-:W-:-:S02]  /*1690*/  IMAD R5, R5, R2, RZ ;  /* 0x0000000205057224 */ /* 0x004fc400078e02ff */
[----:B------:R-:W-:Y:S01]  /*16a0*/  IMAD.WIDE.U32 R8, R4, R2, RZ ;  /* 0x0000000204087225 */ /* 0x000fe200078e00ff */
[----:B------:R-:W-:-:S03]  /*16b0*/  LEA R2, P0, R12, UR28, 0x3 ;  /* 0x0000001c0c027c11 */ /* 0x000fc6000f8018ff */
[----:B------:R-:W-:Y:S02]  /*16c0*/  IMAD R5, R3, R4, R5 ;  /* 0x0000000403057224 */ /* 0x000fe400078e0205 */
[----:B------:R-:W-:-:S03]  /*16d0*/  VIADD R3, R13, UR19 ;  /* 0x000000130d037c36 */ /* 0x000fc60008000000 */
[----:B------:R-:W-:Y:S02]  /*16e0*/  IADD3 R9, PT, PT, R9, R5, RZ ;  /* 0x0000000509097210 */ /* 0x000fe40007ffe0ff */
[----:B------:R-:W-:-:S05]  /*16f0*/  LEA.HI.X R3, R12, UR29, R3, 0x3, P0 ;  /* 0x0000001d0c037c11 */ /* 0x000fca00080f1c03 */
[----:B------:R0:W-:Y:S02]  /*1700*/  STG.E.64 desc[UR24][R2.64], R8 ;  /* 0x0000000802007986 */ /* 0x0001e4000c101b18 */
.L_x_20:
[----:B------:R-:W-:Y:S05]  /*1710*/  BRA.U !UP2, `(.L_x_18) ;  /* 0x000000010a747547 */ /* 0x000fea000b800000 */
[----:B------:R-:W3:Y:S01]  /*1720*/  LDCU.64 UR16, c[0x0][0x388] ;  /* 0x00007100ff1077ac */ /* 0x000ee20008000a00 */
[----:B0-2---:R-:W-:Y:S01]  /*1730*/  IADD3 R3, P0, PT, R22, UR7, RZ ;  /* 0x0000000716037c10 */ /* 0x005fe2000ff1e0ff */
[----:B------:R-:W2:Y:S01]  /*1740*/  LDG.E.64 R20, desc[UR24][R20.64] ;  /* 0x0000001814147981 */ /* 0x000ea2000c1e1b00 */
[----:B------:R-:W0:Y:S02]  /*1750*/  LDCU UR18, c[0x0][0x3a4] ;  /* 0x00007480ff1277ac */ /* 0x000e240008000800 */
[----:B------:R-:W-:Y:S01]  /*1760*/  IADD3.X R4, PT, PT, R0, UR6, RZ, P0, !PT ;  /* 0x0000000600047c10 */ /* 0x000fe200087fe4ff */
[----:B------:R-:W4:Y:S01]  /*1770*/  S2R R6, SR_TID.X ;  /* 0x0000000000067919 */ /* 0x000f220000002100 */
[----:B------:R-:W5:Y:S01]  /*1780*/  LDCU.128 UR20, c[0x0][0x390] ;  /* 0x00007200ff1477ac */ /* 0x000f620008000c00 */
[----:B---3--:R-:W-:-:S04]  /*1790*/  LEA R2, P0, R3, UR16, 0x3 ;  /* 0x0000001003027c11 */ /* 0x008fc8000f8018ff */
[----:B------:R-:W-:-:S06]  /*17a0*/  LEA.HI.X R3, R3, UR17, R4, 0x3, P0 ;  /* 0x0000001103037c11 */ /* 0x000fcc00080f1c04 */
[----:B------:R-:W2:Y:S01]  /*17b0*/  LDG.E.64 R2, desc[UR24][R2.64] ;  /* 0x0000001802027981 */ /* 0x000ea2000c1e1b00 */
[----:B------:R-:W-:-:S04]  /*17c0*/  UIADD3 UR16, UP1, UPT, UR7, UR26, URZ ;  /* 0x0000001a07107290 */ /* 0x000fc8000ff3e0ff */
[----:B------:R-:W-:-:S04]  /*17d0*/  UIADD3.X UR6, UPT, UPT, UR6, UR14, URZ, UP1, !UPT ;  /* 0x0000000e06067290 */ /* 0x000fc80008ffe4ff */
[----:B------:R-:W-:Y:S02]  /*17e0*/  UIMAD UR17, UR6, UR32, URZ ;  /* 0x00000020061172a4 */ /* 0x000fe4000f8e02ff */
[----:B------:R-:W-:Y:S02]  /*17f0*/  UIMAD.WIDE.U32 UR6, UR16, UR32, UR4 ;  /* 0x00000020100672a5 */ /* 0x000fe4000f8e0004 */
[----:B0-----:R-:W-:-:S04]  /*1800*/  UIMAD UR17, UR16, UR18, UR17 ;  /* 0x00000012101172a4 */ /* 0x001fc8000f8e0211 */
[----:B------:R-:W-:Y:S01]  /*1810*/  UIADD3 UR7, UPT, UPT, UR7, UR17, URZ ;  /* 0x0000001107077290 */ /* 0x000fe2000fffe0ff */
[----:B-----5:R-:W-:Y:S01]  /*1820*/  MOV R5, UR22 ;  /* 0x0000001600057c02 */ /* 0x020fe20008000f00 */
[----:B------:R-:W-:Y:S02]  /*1830*/  IMAD.MOV.U32 R7, RZ, RZ, RZ ;  /* 0x000000ffff077224 */ /* 0x000fe400078e00ff */
[----:B------:R-:W-:Y:S02]  /*1840*/  UIMAD UR7, UR7, UR22, URZ ;  /* 0x00000016070772a4 */ /* 0x000fe4000f8e02ff */
[----:B----4-:R-:W-:Y:S02]  /*1850*/  IMAD.WIDE.U32 R6, R5, UR6, R6 ;  /* 0x0000000605067c25 */ /* 0x010fe4000f8e0006 */
[----:B------:R-:W-:Y:S02]  /*1860*/  UIMAD UR7, UR6, UR23, UR7 ;  /* 0x00000017060772a4 */ /* 0x000fe4000f8e0207 */
[----:B--2---:R-:W-:-:S02]  /*1870*/  IMAD R3, R3, R20, RZ ;  /* 0x0000001403037224 */ /* 0x004fc400078e02ff */
[----:B------:R-:W-:-:S04]  /*1880*/  IMAD.WIDE.U32 R4, R2, R20, RZ ;  /* 0x0000001402047225 */ /* 0x000fc800078e00ff */
[----:B------:R-:W-:Y:S01]  /*1890*/  IMAD R21, R21, R2, R3 ;  /* 0x0000000215157224 */ /* 0x000fe200078e0203 */
[C---:B------:R-:W-:Y:S02]  /*18a0*/  LEA R2, P0, R6.reuse, UR20, 0x3 ;  /* 0x0000001406027c11 */ /* 0x040fe4000f8018ff */
[----:B------:R-:W-:Y:S02]  /*18b0*/  IADD3 R3, PT, PT, R7, UR7, RZ ;  /* 0x0000000707037c10 */ /* 0x000fe4000fffe0ff */
[----:B------:R-:W-:Y:S02]  /*18c0*/  IADD3 R5, PT, PT, R5, R21, RZ ;  /* 0x0000001505057210 */ /* 0x000fe40007ffe0ff */
[----:B------:R-:W-:-:S05]  /*18d0*/  LEA.HI.X R3, R6, UR21, R3, 0x3, P0 ;  /* 0x0000001506037c11 */ /* 0x000fca00080f1c03 */
[----:B------:R3:W-:Y:S02]  /*18e0*/  STG.E.64 desc[UR24][R2.64], R4 ;  /* 0x0000000402007986 */ /* 0x0007e4000c101b18 */
.L_x_18:
[----:B------:R-:W4:Y:S01]  /*18f0*/  LDCU.64 UR6, c[0x0][0x3a0] ;  /* 0x00007400ff0677ac */ /* 0x000f220008000a00 */
[----:B------:R-:W-:-:S04]  /*1900*/  UIADD3 UR4, UP1, UPT, UR4, 0x1, URZ ;  /* 0x0000000104047890 */ /* 0x000fc8000ff3e0ff */
[----:B------:R-:W-:Y:S02]  /*1910*/  UIADD3.X UR5, UPT, UPT, URZ, UR5, URZ, UP1, !UPT ;  /* 0x00000005ff057290 */ /* 0x000fe40008ffe4ff */
[----:B----4-:R-:W-:-:S04]  /*1920*/  UISETP.NE.U32.AND UP1, UPT, UR4, UR6, UPT ;  /* 0x000000060400728c */ /* 0x010fc8000bf25070 */
[----:B------:R-:W-:-:S09]  /*1930*/  UISETP.NE.AND.EX UP1, UPT, UR5, UR7, UPT, UP1 ;  /* 0x000000070500728c */ /* 0x000fd2000bf25310 */
[----:B------:R-:W-:Y:S05]  /*1940*/  BRA.U UP1, `(.L_x_21) ;  /* 0xffffffe901207547 */ /* 0x000fea000b83ffff */
[----:B------:R-:W-:Y:S05]  /*1950*/  EXIT ;  /* 0x000000000000794d */ /* 0x000fea0003800000 */
.L_x_22:
        /* <DEDUP_REMOVED lines=10> */
.L_x_26:


//--------------------- .nv.shared.reserved.0     --------------------------
	.section	.nv.shared.reserved.0,"aw",@nobits
	.weak		__nv_reservedSMEM_offset_0_alias
	.size		__nv_reservedSMEM_offset_0_alias, 0, 64
	.other		__nv_reservedSMEM_offset_0_alias,@"STO_CUDA_RESERVED_SHARED STV_DEFAULT"
__nv_reservedSMEM_offset_0_alias:
	.zero		0
	.zero		64


//--------------------- .nv.constant0._Z18per_element_kernelPlS_S_ll --------------------------
	.section	.nv.constant0._Z18per_element_kernelPlS_S_ll,"a",@progbits
	.sectionflags	@""
	.align	4
.nv.constant0._Z18per_element_kernelPlS_S_ll:
	.zero		936


//--------------------- .nv.constant0._Z20per_column_AB_kernelPlS_S_ll --------------------------
	.section	.nv.constant0._Z20per_column_AB_kernelPlS_S_ll,"a",@progbits
	.sectionflags	@""
	.align	4
.nv.constant0._Z20per_column_AB_kernelPlS_S_ll:
	.zero		936


//--------------------- .nv.constant0._Z17per_row_AB_kernelPlS_S_ll --------------------------
	.section	.nv.constant0._Z17per_row_AB_kernelPlS_S_ll,"a",@progbits
	.sectionflags	@""
	.align	4
.nv.constant0._Z17per_row_AB_kernelPlS_S_ll:
	.zero		936


//--------------------- SYMBOLS --------------------------

	.type		.nv.reservedSmem.offset0,@object
	.size		.nv.reservedSmem.offset0,0x4
